//
// Generated by NVIDIA NVVM Compiler
//
// Compiler Build ID: CL-36424714
// Cuda compilation tools, release 13.0, V13.0.88
// Based on NVVM 20.0.0
//

.version 9.0
.target sm_100
.address_size 64

	// .globl	_Z18lowestPoint_kernelP6pointsS0_
// _ZZ18lowestPoint_kernelP6pointsS0_E13shared_points has been demoted

.visible .entry _Z18lowestPoint_kernelP6pointsS0_(
	.param .u64 .ptr .align 1 _Z18lowestPoint_kernelP6pointsS0__param_0,
	.param .u64 .ptr .align 1 _Z18lowestPoint_kernelP6pointsS0__param_1
)
{
	.reg .pred 	%p<9>;
	.reg .b32 	%r<16>;
	.reg .b32 	%f<14>;
	.reg .b64 	%rd<9>;
	// demoted variable
	.shared .align 8 .b8 _ZZ18lowestPoint_kernelP6pointsS0_E13shared_points[16384];
	ld.param.u64 	%rd1, [_Z18lowestPoint_kernelP6pointsS0__param_0];
	ld.param.u64 	%rd2, [_Z18lowestPoint_kernelP6pointsS0__param_1];
	mov.u32 	%r1, %ctaid.x;
	mov.u32 	%r15, %ntid.x;
	mov.u32 	%r3, %tid.x;
	mad.lo.s32 	%r4, %r1, %r15, %r3;
	setp.gt.s32 	%p1, %r4, 1023;
	@%p1 bra 	$L__BB0_12;
	cvta.to.global.u64 	%rd3, %rd1;
	mul.wide.s32 	%rd4, %r4, 4;
	add.s64 	%rd5, %rd3, %rd4;
	ld.global.f32 	%f6, [%rd5];
	ld.global.f32 	%f7, [%rd5+4096];
	shl.b32 	%r10, %r3, 4;
	mov.u32 	%r11, _ZZ18lowestPoint_kernelP6pointsS0_E13shared_points;
	add.s32 	%r5, %r11, %r10;
	st.shared.v2.f32 	[%r5], {%f6, %f7};
	bar.sync 	0;
	setp.lt.u32 	%p2, %r15, 2;
	@%p2 bra 	$L__BB0_10;
	add.s32 	%r6, %r5, 4;
$L__BB0_3:
	mov.u32 	%r7, %r15;
	shr.u32 	%r15, %r7, 1;
	setp.ge.u32 	%p3, %r3, %r15;
	@%p3 bra 	$L__BB0_9;
	ld.shared.f32 	%f1, [%r6];
	shl.b32 	%r12, %r15, 4;
	add.s32 	%r9, %r6, %r12;
	ld.shared.f32 	%f2, [%r9];
	setp.leu.f32 	%p4, %f1, %f2;
	@%p4 bra 	$L__BB0_6;
	ld.shared.f32 	%f13, [%r9+-4];
	bra.uni 	$L__BB0_8;
$L__BB0_6:
	sub.f32 	%f8, %f1, %f2;
	abs.f32 	%f9, %f8;
	setp.geu.f32 	%p5, %f9, 0f358637BD;
	@%p5 bra 	$L__BB0_9;
	ld.shared.f32 	%f10, [%r5];
	ld.shared.f32 	%f13, [%r9+-4];
	setp.leu.f32 	%p6, %f10, %f13;
	@%p6 bra 	$L__BB0_9;
$L__BB0_8:
	ld.shared.u32 	%r13, [%r9+4];
	ld.shared.u32 	%r14, [%r9+8];
	st.shared.v2.f32 	[%r5], {%f13, %f2};
	st.shared.v2.u32 	[%r5+8], {%r13, %r14};
$L__BB0_9:
	setp.gt.u32 	%p7, %r7, 3;
	@%p7 bra 	$L__BB0_3;
$L__BB0_10:
	bar.sync 	0;
	setp.ne.s32 	%p8, %r3, 0;
	@%p8 bra 	$L__BB0_12;
	ld.shared.v2.f32 	{%f11, %f12}, [_ZZ18lowestPoint_kernelP6pointsS0_E13shared_points];
	cvta.to.global.u64 	%rd6, %rd2;
	mul.wide.u32 	%rd7, %r1, 4;
	add.s64 	%rd8, %rd6, %rd7;
	st.global.f32 	[%rd8], %f11;
	st.global.f32 	[%rd8+4096], %f12;
$L__BB0_12:
	ret;

}
	// .globl	_Z20findCosAngles_kernelP6points5point
.visible .entry _Z20findCosAngles_kernelP6points5point(
	.param .u64 .ptr .align 1 _Z20findCosAngles_kernelP6points5point_param_0,
	.param .align 8 .b8 _Z20findCosAngles_kernelP6points5point_param_1[16]
)
{
	.reg .pred 	%p<3>;
	.reg .b16 	%rs<5>;
	.reg .b32 	%r<11>;
	.reg .b32 	%f<15>;
	.reg .b64 	%rd<5>;

	ld.param.u64 	%rd2, [_Z20findCosAngles_kernelP6points5point_param_0];
	ld.param.v2.f32 	{%f3, %f4}, [_Z20findCosAngles_kernelP6points5point_param_1];
	cvta.to.global.u64 	%rd3, %rd2;
	mov.u32 	%r6, %ctaid.x;
	mov.u32 	%r7, %ntid.x;
	mov.u32 	%r8, %tid.x;
	mad.lo.s32 	%r9, %r6, %r7, %r8;
	mul.wide.s32 	%rd4, %r9, 4;
	add.s64 	%rd1, %rd3, %rd4;
	ld.global.f32 	%f6, [%rd1];
	sub.f32 	%f1, %f6, %f3;
	abs.f32 	%f7, %f1;
	setp.leu.f32 	%p1, %f7, 0f358637BD;
	@%p1 bra 	$L__BB1_3;
	ld.global.f32 	%f8, [%rd1+4096];
	sub.f32 	%f2, %f8, %f4;
	abs.f32 	%f9, %f2;
	setp.leu.f32 	%p2, %f9, 0f358637BD;
	@%p2 bra 	$L__BB1_3;
	mul.f32 	%f10, %f2, %f2;
	fma.rn.f32 	%f11, %f1, %f1, %f10;
	sqrt.rn.f32 	%f12, %f11;
	fma.rn.f32 	%f13, %f2, 0f00000000, %f1;
	div.rn.f32 	%f14, %f13, %f12;
	st.global.f32 	[%rd1+8192], %f14;
	bra.uni 	$L__BB1_4;
$L__BB1_3:
	mov.b32 	%r10, 1073741824;
	st.global.u32 	[%rd1+8192], %r10;
$L__BB1_4:
	ret;

}
	// .globl	_Z18merge_basic_kernelP5pointiS0_iS0_
.visible .entry _Z18merge_basic_kernelP5pointiS0_iS0_(
	.param .u64 .ptr .align 1 _Z18merge_basic_kernelP5pointiS0_iS0__param_0,
	.param .u32 _Z18merge_basic_kernelP5pointiS0_iS0__param_1,
	.param .u64 .ptr .align 1 _Z18merge_basic_kernelP5pointiS0_iS0__param_2,
	.param .u32 _Z18merge_basic_kernelP5pointiS0_iS0__param_3,
	.param .u64 .ptr .align 1 _Z18merge_basic_kernelP5pointiS0_iS0__param_4
)
{
	.reg .pred 	%p<52>;
	.reg .b16 	%rs<17>;
	.reg .b32 	%r<190>;
	.reg .b32 	%f<37>;
	.reg .b64 	%rd<99>;

	ld.param.u64 	%rd28, [_Z18merge_basic_kernelP5pointiS0_iS0__param_0];
	ld.param.u32 	%r73, [_Z18merge_basic_kernelP5pointiS0_iS0__param_1];
	ld.param.u64 	%rd29, [_Z18merge_basic_kernelP5pointiS0_iS0__param_2];
	ld.param.u32 	%r74, [_Z18merge_basic_kernelP5pointiS0_iS0__param_3];
	ld.param.u64 	%rd30, [_Z18merge_basic_kernelP5pointiS0_iS0__param_4];
	cvta.to.global.u64 	%rd1, %rd30;
	cvta.to.global.u64 	%rd2, %rd29;
	cvta.to.global.u64 	%rd3, %rd28;
	mov.u32 	%r75, %ctaid.x;
	mov.u32 	%r76, %ntid.x;
	mov.u32 	%r77, %tid.x;
	mad.lo.s32 	%r78, %r75, %r76, %r77;
	add.s32 	%r79, %r74, %r73;
	div.u32 	%r80, %r79, %r76;
	mov.u32 	%r81, %nctaid.x;
	mul.lo.s32 	%r82, %r80, %r81;
	cvt.rn.f32.u32 	%f3, %r82;
	cvt.rzi.s32.f32 	%r83, %f3;
	cvt.rn.f32.s32 	%f4, %r83;
	setp.gt.f32 	%p3, %f3, %f4;
	selp.u32 	%r84, 1, 0, %p3;
	add.s32 	%r85, %r83, %r84;
	mul.lo.s32 	%r1, %r85, %r78;
	add.s32 	%r86, %r1, %r85;
	min.s32 	%r2, %r86, %r79;
	min.s32 	%r160, %r1, %r73;
	sub.s32 	%r161, %r1, %r160;
	setp.lt.s32 	%p4, %r1, %r74;
	sub.s32 	%r87, %r1, %r74;
	selp.b32 	%r162, 0, %r87, %p4;
	setp.lt.s32 	%p5, %r1, %r73;
	sub.s32 	%r88, %r1, %r73;
	selp.b32 	%r163, 0, %r88, %p5;
$L__BB2_1:
	mov.u32 	%r10, %r160;
	mov.u32 	%r9, %r161;
	setp.lt.s32 	%p6, %r10, 1;
	setp.ge.s32 	%p7, %r9, %r74;
	or.pred  	%p8, %p6, %p7;
	@%p8 bra 	$L__BB2_4;
	add.s32 	%r89, %r10, -1;
	mul.wide.u32 	%rd31, %r89, 16;
	add.s64 	%rd32, %rd3, %rd31;
	ld.global.f32 	%f5, [%rd32+8];
	mul.wide.s32 	%rd33, %r9, 16;
	add.s64 	%rd34, %rd2, %rd33;
	ld.global.f32 	%f6, [%rd34+8];
	setp.leu.f32 	%p9, %f5, %f6;
	@%p9 bra 	$L__BB2_4;
	sub.s32 	%r94, %r10, %r162;
	add.s32 	%r95, %r94, 1;
	shr.s32 	%r96, %r95, 1;
	add.s32 	%r161, %r96, %r9;
	sub.s32 	%r160, %r10, %r96;
	mov.pred 	%p50, 0;
	mov.u32 	%r163, %r9;
	bra.uni 	$L__BB2_7;
$L__BB2_4:
	setp.lt.s32 	%p11, %r9, 1;
	setp.ge.s32 	%p12, %r10, %r73;
	mov.pred 	%p50, -1;
	or.pred  	%p13, %p11, %p12;
	mov.u32 	%r160, %r10;
	mov.u32 	%r161, %r9;
	@%p13 bra 	$L__BB2_7;
	add.s32 	%r90, %r9, -1;
	mul.wide.u32 	%rd35, %r90, 16;
	add.s64 	%rd36, %rd2, %rd35;
	ld.global.f32 	%f7, [%rd36+8];
	mul.wide.s32 	%rd37, %r10, 16;
	add.s64 	%rd38, %rd3, %rd37;
	ld.global.f32 	%f8, [%rd38+8];
	setp.ltu.f32 	%p15, %f7, %f8;
	mov.u32 	%r160, %r10;
	mov.u32 	%r161, %r9;
	@%p15 bra 	$L__BB2_7;
	sub.s32 	%r91, %r9, %r163;
	add.s32 	%r92, %r91, 1;
	shr.s32 	%r93, %r92, 1;
	add.s32 	%r160, %r93, %r10;
	sub.s32 	%r161, %r9, %r93;
	mov.pred 	%p50, 0;
	mov.u32 	%r162, %r10;
$L__BB2_7:
	not.pred 	%p18, %p50;
	@%p18 bra 	$L__BB2_1;
	min.s32 	%r168, %r2, %r73;
	sub.s32 	%r169, %r2, %r168;
	setp.lt.s32 	%p19, %r2, %r74;
	sub.s32 	%r97, %r2, %r74;
	selp.b32 	%r170, 0, %r97, %p19;
	setp.lt.s32 	%p20, %r2, %r73;
	sub.s32 	%r98, %r2, %r73;
	selp.b32 	%r171, 0, %r98, %p20;
$L__BB2_9:
	mov.u32 	%r26, %r168;
	mov.u32 	%r25, %r169;
	setp.lt.s32 	%p21, %r26, 1;
	setp.ge.s32 	%p22, %r25, %r74;
	or.pred  	%p23, %p21, %p22;
	@%p23 bra 	$L__BB2_12;
	add.s32 	%r99, %r26, -1;
	mul.wide.u32 	%rd39, %r99, 16;
	add.s64 	%rd40, %rd3, %rd39;
	ld.global.f32 	%f9, [%rd40+8];
	mul.wide.s32 	%rd41, %r25, 16;
	add.s64 	%rd42, %rd2, %rd41;
	ld.global.f32 	%f10, [%rd42+8];
	setp.leu.f32 	%p24, %f9, %f10;
	@%p24 bra 	$L__BB2_12;
	sub.s32 	%r104, %r26, %r170;
	add.s32 	%r105, %r104, 1;
	shr.s32 	%r106, %r105, 1;
	add.s32 	%r169, %r106, %r25;
	sub.s32 	%r168, %r26, %r106;
	mov.pred 	%p51, 0;
	mov.u32 	%r171, %r25;
	bra.uni 	$L__BB2_15;
$L__BB2_12:
	setp.lt.s32 	%p26, %r25, 1;
	setp.ge.s32 	%p27, %r26, %r73;
	mov.pred 	%p51, -1;
	or.pred  	%p28, %p26, %p27;
	mov.u32 	%r168, %r26;
	mov.u32 	%r169, %r25;
	@%p28 bra 	$L__BB2_15;
	add.s32 	%r100, %r25, -1;
	mul.wide.u32 	%rd43, %r100, 16;
	add.s64 	%rd44, %rd2, %rd43;
	ld.global.f32 	%f11, [%rd44+8];
	mul.wide.s32 	%rd45, %r26, 16;
	add.s64 	%rd46, %rd3, %rd45;
	ld.global.f32 	%f12, [%rd46+8];
	setp.ltu.f32 	%p30, %f11, %f12;
	mov.u32 	%r168, %r26;
	mov.u32 	%r169, %r25;
	@%p30 bra 	$L__BB2_15;
	sub.s32 	%r101, %r25, %r171;
	add.s32 	%r102, %r101, 1;
	shr.s32 	%r103, %r102, 1;
	add.s32 	%r168, %r103, %r26;
	sub.s32 	%r169, %r25, %r103;
	mov.pred 	%p51, 0;
	mov.u32 	%r170, %r26;
$L__BB2_15:
	not.pred 	%p33, %p51;
	@%p33 bra 	$L__BB2_9;
	sub.s32 	%r35, %r1, %r160;
	sub.s32 	%r36, %r168, %r160;
	add.s32 	%r108, %r35, %r168;
	sub.s32 	%r37, %r2, %r108;
	min.s32 	%r109, %r36, %r37;
	setp.lt.s32 	%p34, %r109, 1;
	mov.b32 	%r174, 0;
	mov.u32 	%r173, %r174;
	mov.u32 	%r179, %r174;
	@%p34 bra 	$L__BB2_22;
	mul.wide.s32 	%rd47, %r1, 16;
	add.s64 	%rd4, %rd1, %rd47;
	mul.wide.s32 	%rd48, %r35, 16;
	add.s64 	%rd5, %rd2, %rd48;
	mul.wide.s32 	%rd49, %r160, 16;
	add.s64 	%rd6, %rd3, %rd49;
	mov.b32 	%r179, 0;
	mov.u32 	%r173, %r179;
	mov.u32 	%r174, %r179;
$L__BB2_18:
	mul.wide.s32 	%rd50, %r174, 16;
	add.s64 	%rd51, %rd6, %rd50;
	add.s64 	%rd7, %rd51, 8;
	ld.global.f32 	%f1, [%rd51+8];
	mul.wide.s32 	%rd52, %r173, 16;
	add.s64 	%rd53, %rd5, %rd52;
	add.s64 	%rd8, %rd53, 8;
	ld.global.f32 	%f2, [%rd53+8];
	setp.gtu.f32 	%p35, %f1, %f2;
	@%p35 bra 	$L__BB2_20;
	add.s32 	%r174, %r174, 1;
	ld.global.v2.f32 	{%f13, %f14}, [%rd7+-8];
	ld.global.u32 	%r111, [%rd7+4];
	bfe.u32 	%r112, %r111, 0, 8;
	cvt.u16.u32 	%rs16, %r112;
	bfe.u32 	%r113, %r111, 8, 8;
	cvt.u16.u32 	%rs15, %r113;
	bfe.u32 	%r114, %r111, 16, 8;
	cvt.u16.u32 	%rs14, %r114;
	bfe.u32 	%r115, %r111, 24, 8;
	cvt.u16.u32 	%rs13, %r115;
	cvt.u64.u32 	%rd94, %r179;
	mul.wide.u32 	%rd54, %r179, 16;
	add.s64 	%rd55, %rd4, %rd54;
	st.global.v2.f32 	[%rd55], {%f13, %f14};
	st.global.f32 	[%rd55+8], %f1;
	bra.uni 	$L__BB2_21;
$L__BB2_20:
	add.s32 	%r173, %r173, 1;
	ld.global.v2.f32 	{%f15, %f16}, [%rd8+-8];
	ld.global.u32 	%r116, [%rd8+4];
	bfe.u32 	%r117, %r116, 0, 8;
	cvt.u16.u32 	%rs16, %r117;
	bfe.u32 	%r118, %r116, 8, 8;
	cvt.u16.u32 	%rs15, %r118;
	bfe.u32 	%r119, %r116, 16, 8;
	cvt.u16.u32 	%rs14, %r119;
	bfe.u32 	%r120, %r116, 24, 8;
	cvt.u16.u32 	%rs13, %r120;
	cvt.u64.u32 	%rd94, %r179;
	mul.wide.u32 	%rd56, %r179, 16;
	add.s64 	%rd57, %rd4, %rd56;
	st.global.v2.f32 	[%rd57], {%f15, %f16};
	st.global.f32 	[%rd57+8], %f2;
$L__BB2_21:
	shl.b64 	%rd58, %rd94, 4;
	add.s64 	%rd59, %rd4, %rd58;
	cvt.u32.u16 	%r121, %rs13;
	cvt.u32.u16 	%r122, %rs14;
	prmt.b32 	%r123, %r122, %r121, 0x3340U;
	cvt.u32.u16 	%r124, %rs15;
	cvt.u32.u16 	%r125, %rs16;
	prmt.b32 	%r126, %r125, %r124, 0x3340U;
	prmt.b32 	%r127, %r126, %r123, 0x5410U;
	st.global.u32 	[%rd59+12], %r127;
	add.s32 	%r179, %r179, 1;
	setp.lt.s32 	%p36, %r174, %r36;
	setp.lt.s32 	%p37, %r173, %r37;
	and.pred  	%p38, %p36, %p37;
	@%p38 bra 	$L__BB2_18;
$L__BB2_22:
	setp.eq.s32 	%p39, %r174, %r36;
	@%p39 bra 	$L__BB2_30;
	setp.ge.s32 	%p40, %r174, %r36;
	@%p40 bra 	$L__BB2_37;
	add.s32 	%r49, %r174, %r160;
	sub.s32 	%r128, %r168, %r49;
	and.b32  	%r50, %r128, 3;
	setp.eq.s32 	%p41, %r50, 0;
	@%p41 bra 	$L__BB2_27;
	mul.wide.s32 	%rd60, %r1, 16;
	mul.wide.u32 	%rd61, %r179, 16;
	add.s64 	%rd62, %rd60, %rd61;
	add.s64 	%rd63, %rd62, %rd1;
	add.s64 	%rd95, %rd63, 8;
	mul.wide.s32 	%rd64, %r160, 16;
	add.s64 	%rd65, %rd3, %rd64;
	add.s64 	%rd13, %rd65, 8;
	neg.s32 	%r180, %r50;
	add.s32 	%r179, %r179, %r50;
$L__BB2_26:
	.pragma "nounroll";
	mul.wide.s32 	%rd66, %r174, 16;
	add.s64 	%rd67, %rd13, %rd66;
	add.s32 	%r174, %r174, 1;
	ld.global.v2.f32 	{%f17, %f18}, [%rd67+-8];
	ld.global.u32 	%r129, [%rd67];
	ld.global.u32 	%r130, [%rd67+4];
	st.global.v2.f32 	[%rd95+-8], {%f17, %f18};
	st.global.v2.u32 	[%rd95], {%r129, %r130};
	add.s64 	%rd95, %rd95, 16;
	add.s32 	%r180, %r180, 1;
	setp.ne.s32 	%p42, %r180, 0;
	@%p42 bra 	$L__BB2_26;
$L__BB2_27:
	sub.s32 	%r131, %r49, %r168;
	setp.gt.u32 	%p43, %r131, -4;
	@%p43 bra 	$L__BB2_37;
	mul.wide.s32 	%rd68, %r1, 16;
	mul.wide.u32 	%rd69, %r179, 16;
	add.s64 	%rd70, %rd68, %rd69;
	add.s64 	%rd71, %rd70, %rd1;
	add.s64 	%rd98, %rd71, 32;
	mul.wide.s32 	%rd72, %r160, 16;
	add.s64 	%rd73, %rd3, %rd72;
	add.s64 	%rd17, %rd73, 32;
$L__BB2_29:
	mul.wide.s32 	%rd74, %r174, 16;
	add.s64 	%rd75, %rd17, %rd74;
	ld.global.v2.f32 	{%f19, %f20}, [%rd75+-32];
	ld.global.u32 	%r132, [%rd75+-24];
	ld.global.u32 	%r133, [%rd75+-20];
	st.global.v2.f32 	[%rd98+-32], {%f19, %f20};
	st.global.v2.u32 	[%rd98+-24], {%r132, %r133};
	ld.global.v2.f32 	{%f21, %f22}, [%rd75+-16];
	ld.global.u32 	%r134, [%rd75+-8];
	ld.global.u32 	%r135, [%rd75+-4];
	st.global.v2.f32 	[%rd98+-16], {%f21, %f22};
	st.global.v2.u32 	[%rd98+-8], {%r134, %r135};
	ld.global.v2.f32 	{%f23, %f24}, [%rd75];
	ld.global.u32 	%r136, [%rd75+8];
	ld.global.u32 	%r137, [%rd75+12];
	st.global.v2.f32 	[%rd98], {%f23, %f24};
	st.global.v2.u32 	[%rd98+8], {%r136, %r137};
	add.s32 	%r174, %r174, 4;
	ld.global.v2.f32 	{%f25, %f26}, [%rd75+16];
	ld.global.u32 	%r138, [%rd75+24];
	ld.global.u32 	%r139, [%rd75+28];
	st.global.v2.f32 	[%rd98+16], {%f25, %f26};
	st.global.v2.u32 	[%rd98+24], {%r138, %r139};
	add.s64 	%rd98, %rd98, 64;
	setp.lt.s32 	%p44, %r174, %r36;
	@%p44 bra 	$L__BB2_29;
	bra.uni 	$L__BB2_37;
$L__BB2_30:
	setp.ge.s32 	%p45, %r173, %r37;
	@%p45 bra 	$L__BB2_37;
	add.s32 	%r140, %r1, %r173;
	add.s32 	%r59, %r2, %r160;
	add.s32 	%r141, %r140, %r168;
	sub.s32 	%r142, %r59, %r141;
	and.b32  	%r60, %r142, 3;
	setp.eq.s32 	%p46, %r60, 0;
	mov.u32 	%r187, %r173;
	@%p46 bra 	$L__BB2_34;
	mul.wide.s32 	%rd76, %r1, 16;
	mul.wide.u32 	%rd77, %r179, 16;
	add.s64 	%rd78, %rd76, %rd77;
	add.s64 	%rd79, %rd78, %rd1;
	add.s64 	%rd96, %rd79, 8;
	add.s64 	%rd80, %rd76, %rd2;
	mul.wide.s32 	%rd81, %r160, 16;
	sub.s64 	%rd82, %rd80, %rd81;
	add.s64 	%rd19, %rd82, 8;
	neg.s32 	%r184, %r60;
	add.s32 	%r179, %r179, %r60;
	mov.u32 	%r187, %r173;
$L__BB2_33:
	.pragma "nounroll";
	mul.wide.s32 	%rd83, %r187, 16;
	add.s64 	%rd84, %rd19, %rd83;
	add.s32 	%r187, %r187, 1;
	ld.global.v2.f32 	{%f27, %f28}, [%rd84+-8];
	ld.global.u32 	%r143, [%rd84];
	ld.global.u32 	%r144, [%rd84+4];
	st.global.v2.f32 	[%rd96+-8], {%f27, %f28};
	st.global.v2.u32 	[%rd96], {%r143, %r144};
	add.s64 	%rd96, %rd96, 16;
	add.s32 	%r184, %r184, 1;
	setp.ne.s32 	%p47, %r184, 0;
	@%p47 bra 	$L__BB2_33;
$L__BB2_34:
	sub.s32 	%r145, %r1, %r59;
	add.s32 	%r146, %r173, %r168;
	add.s32 	%r147, %r145, %r146;
	setp.gt.u32 	%p48, %r147, -4;
	@%p48 bra 	$L__BB2_37;
	mul.wide.s32 	%rd85, %r1, 16;
	mul.wide.u32 	%rd86, %r179, 16;
	add.s64 	%rd87, %rd85, %rd86;
	add.s64 	%rd88, %rd87, %rd1;
	add.s64 	%rd97, %rd88, 32;
	add.s64 	%rd89, %rd85, %rd2;
	mul.wide.s32 	%rd90, %r160, 16;
	sub.s64 	%rd91, %rd89, %rd90;
	add.s64 	%rd23, %rd91, 32;
$L__BB2_36:
	mul.wide.s32 	%rd92, %r187, 16;
	add.s64 	%rd93, %rd23, %rd92;
	ld.global.v2.f32 	{%f29, %f30}, [%rd93+-32];
	ld.global.u32 	%r148, [%rd93+-24];
	ld.global.u32 	%r149, [%rd93+-20];
	st.global.v2.f32 	[%rd97+-32], {%f29, %f30};
	st.global.v2.u32 	[%rd97+-24], {%r148, %r149};
	ld.global.v2.f32 	{%f31, %f32}, [%rd93+-16];
	ld.global.u32 	%r150, [%rd93+-8];
	ld.global.u32 	%r151, [%rd93+-4];
	st.global.v2.f32 	[%rd97+-16], {%f31, %f32};
	st.global.v2.u32 	[%rd97+-8], {%r150, %r151};
	ld.global.v2.f32 	{%f33, %f34}, [%rd93];
	ld.global.u32 	%r152, [%rd93+8];
	ld.global.u32 	%r153, [%rd93+12];
	st.global.v2.f32 	[%rd97], {%f33, %f34};
	st.global.v2.u32 	[%rd97+8], {%r152, %r153};
	add.s32 	%r187, %r187, 4;
	ld.global.v2.f32 	{%f35, %f36}, [%rd93+16];
	ld.global.u32 	%r154, [%rd93+24];
	ld.global.u32 	%r155, [%rd93+28];
	st.global.v2.f32 	[%rd97+16], {%f35, %f36};
	st.global.v2.u32 	[%rd97+24], {%r154, %r155};
	add.s64 	%rd97, %rd97, 64;
	setp.lt.s32 	%p49, %r187, %r37;
	@%p49 bra 	$L__BB2_36;
$L__BB2_37:
	ret;

}


// ===== COMPILED SASS (sm_100) =====

	.target	sm_100

	.elftype	@"ET_EXEC"


//--------------------- .note.nv.tkinfo           --------------------------
	.section	.note.nv.tkinfo,"",@"SHT_NOTE"
	.sectionflags	@"SHF_NOTE_NV_TKINFO"
	.tkinfo
        /*0018*/ 	.word	0x00000002
        /*0030*/ 	.string	""
        /*0030*/ 	.string	"ptxas"
        /*0030*/ 	.string	"Cuda compilation tools, release 13.0, V13.0.88"
        /*0030*/ 	.string	"Build cuda_13.0.r13.0/compiler.36424714_0"
        /*0030*/ 	.string	"-arch sm_100 -m 64 "



//--------------------- .note.nv.cuinfo           --------------------------
	.section	.note.nv.cuinfo,"",@"SHT_NOTE"
	.sectionflags	@"SHF_NOTE_NV_CUINFO"
        /*0018*/ 	.short	0x0002
        /*001a*/ 	.short	0x0064
        /*001c*/ 	.short	0x0082
	.zero		2


//--------------------- .nv.info                  --------------------------
	.section	.nv.info,"",@"SHT_CUDA_INFO"
	.align	4


	//----- nvinfo : EIATTR_REGCOUNT
	.align		4
        /*0000*/ 	.byte	0x04, 0x2f
        /*0002*/ 	.short	(.L_1 - .L_0)
	.align		4
.L_0:
        /*0004*/ 	.word	index@(_Z18lowestPoint_kernelP6pointsS0_)
        /*0008*/ 	.word	0x0000000f


	//----- nvinfo : EIATTR_FRAME_SIZE
	.align		4
.L_1:
        /*000c*/ 	.byte	0x04, 0x11
        /*000e*/ 	.short	(.L_3 - .L_2)
	.align		4
.L_2:
        /*0010*/ 	.word	index@(_Z18lowestPoint_kernelP6pointsS0_)
        /*0014*/ 	.word	0x00000000


	//----- nvinfo : EIATTR_REGCOUNT
	.align		4
.L_3:
        /*0018*/ 	.byte	0x04, 0x2f
        /*001a*/ 	.short	(.L_5 - .L_4)
	.align		4
.L_4:
        /*001c*/ 	.word	index@(_Z20findCosAngles_kernelP6points5point)
        /*0020*/ 	.word	0x00000010


	//----- nvinfo : EIATTR_FRAME_SIZE
	.align		4
.L_5:
        /*0024*/ 	.byte	0x04, 0x11
        /*0026*/ 	.short	(.L_7 - .L_6)
	.align		4
.L_6:
        /*0028*/ 	.word	index@($__internal_1_$__cuda_sm3x_div_rn_noftz_f32_slowpath)
        /*002c*/ 	.word	0x00000000


	//----- nvinfo : EIATTR_FRAME_SIZE
	.align		4
.L_7:
        /*0030*/ 	.byte	0x04, 0x11
        /*0032*/ 	.short	(.L_9 - .L_8)
	.align		4
.L_8:
        /*0034*/ 	.word	index@($__internal_0_$__cuda_sm20_sqrt_rn_f32_slowpath)
        /*0038*/ 	.word	0x00000000


	//----- nvinfo : EIATTR_FRAME_SIZE
	.align		4
.L_9:
        /*003c*/ 	.byte	0x04, 0x11
        /*003e*/ 	.short	(.L_11 - .L_10)
	.align		4
.L_10:
        /*0040*/ 	.word	index@(_Z20findCosAngles_kernelP6points5point)
        /*0044*/ 	.word	0x00000000


	//----- nvinfo : EIATTR_REGCOUNT
	.align		4
.L_11:
        /*0048*/ 	.byte	0x04, 0x2f
        /*004a*/ 	.short	(.L_13 - .L_12)
	.align		4
.L_12:
        /*004c*/ 	.word	index@(_Z18merge_basic_kernelP5pointiS0_iS0_)
        /*0050*/ 	.word	0x00000020


	//----- nvinfo : EIATTR_FRAME_SIZE
	.align		4
.L_13:
        /*0054*/ 	.byte	0x04, 0x11
        /*0056*/ 	.short	(.L_15 - .L_14)
	.align		4
.L_14:
        /*0058*/ 	.word	index@(_Z18merge_basic_kernelP5pointiS0_iS0_)
        /*005c*/ 	.word	0x00000000


	//----- nvinfo : EIATTR_MIN_STACK_SIZE
	.align		4
.L_15:
        /*0060*/ 	.byte	0x04, 0x12
        /*0062*/ 	.short	(.L_17 - .L_16)
	.align		4
.L_16:
        /*0064*/ 	.word	index@(_Z18merge_basic_kernelP5pointiS0_iS0_)
        /*0068*/ 	.word	0x00000000


	//----- nvinfo : EIATTR_MIN_STACK_SIZE
	.align		4
.L_17:
        /*006c*/ 	.byte	0x04, 0x12
        /*006e*/ 	.short	(.L_19 - .L_18)
	.align		4
.L_18:
        /*0070*/ 	.word	index@(_Z20findCosAngles_kernelP6points5point)
        /*0074*/ 	.word	0x00000000


	//----- nvinfo : EIATTR_MIN_STACK_SIZE
	.align		4
.L_19:
        /*0078*/ 	.byte	0x04, 0x12
        /*007a*/ 	.short	(.L_21 - .L_20)
	.align		4
.L_20:
        /*007c*/ 	.word	index@(_Z18lowestPoint_kernelP6pointsS0_)
        /*0080*/ 	.word	0x00000000
.L_21:


//--------------------- .nv.compat                --------------------------
	.section	.nv.compat,"",@"SHT_CUDA_COMPAT_INFO"
	.align	4
        /*0000*/ 	.byte	0x02, 0x09, 0x00, 0x00, 0x02, 0x02, 0x01, 0x00, 0x02, 0x05, 0x05, 0x00, 0x03, 0x07, 0x01, 0x01
        /*0010*/ 	.byte	0x02, 0x03, 0x00, 0x00, 0x02, 0x06, 0x01, 0x00, 0x04, 0x0b, 0x08, 0x00, 0x01, 0x00, 0x00, 0x00
        /*0020*/ 	.byte	0x00, 0x00, 0x00, 0x00


//--------------------- .nv.info._Z18merge_basic_kernelP5pointiS0_iS0_ --------------------------
	.section	.nv.info._Z18merge_basic_kernelP5pointiS0_iS0_,"",@"SHT_CUDA_INFO"
	.sectionflags	@""
	.align	4


	//----- nvinfo : EIATTR_CUDA_API_VERSION
	.align		4
        /*0000*/ 	.byte	0x04, 0x37
        /*0002*/ 	.short	(.L_23 - .L_22)
.L_22:
        /*0004*/ 	.word	0x00000082


	//----- nvinfo : EIATTR_KPARAM_INFO
	.align		4
.L_23:
        /*0008*/ 	.byte	0x04, 0x17
        /*000a*/ 	.short	(.L_25 - .L_24)
.L_24:
        /*000c*/ 	.word	0x00000000
        /*0010*/ 	.short	0x0004
        /*0012*/ 	.short	0x0020
        /*0014*/ 	.byte	0x00, 0xf5, 0x21, 0x00


	//----- nvinfo : EIATTR_KPARAM_INFO
	.align		4
.L_25:
        /*0018*/ 	.byte	0x04, 0x17
        /*001a*/ 	.short	(.L_27 - .L_26)
.L_26:
        /*001c*/ 	.word	0x00000000
        /*0020*/ 	.short	0x0003
        /*0022*/ 	.short	0x0018
        /*0024*/ 	.byte	0x00, 0xf0, 0x11, 0x00


	//----- nvinfo : EIATTR_KPARAM_INFO
	.align		4
.L_27:
        /*0028*/ 	.byte	0x04, 0x17
        /*002a*/ 	.short	(.L_29 - .L_28)
.L_28:
        /*002c*/ 	.word	0x00000000
        /*0030*/ 	.short	0x0002
        /*0032*/ 	.short	0x0010
        /*0034*/ 	.byte	0x00, 0xf5, 0x21, 0x00


	//----- nvinfo : EIATTR_KPARAM_INFO
	.align		4
.L_29:
        /*0038*/ 	.byte	0x04, 0x17
        /*003a*/ 	.short	(.L_31 - .L_30)
.L_30:
        /*003c*/ 	.word	0x00000000
        /*0040*/ 	.short	0x0001
        /*0042*/ 	.short	0x0008
        /*0044*/ 	.byte	0x00, 0xf0, 0x11, 0x00


	//----- nvinfo : EIATTR_KPARAM_INFO
	.align		4
.L_31:
        /*0048*/ 	.byte	0x04, 0x17
        /*004a*/ 	.short	(.L_33 - .L_32)
.L_32:
        /*004c*/ 	.word	0x00000000
        /*0050*/ 	.short	0x0000
        /*0052*/ 	.short	0x0000
        /*0054*/ 	.byte	0x00, 0xf5, 0x21, 0x00


	//----- nvinfo : EIATTR_SPARSE_MMA_MASK
	.align		4
.L_33:
        /*0058*/ 	.byte	0x03, 0x50
        /*005a*/ 	.short	0x0000


	//----- nvinfo : EIATTR_MAXREG_COUNT
	.align		4
        /*005c*/ 	.byte	0x03, 0x1b
        /*005e*/ 	.short	0x00ff


	//----- nvinfo : EIATTR_MERCURY_ISA_VERSION
	.align		4
        /*0060*/ 	.byte	0x03, 0x5f
        /*0062*/ 	.short	0x0101


	//----- nvinfo : EIATTR_VRC_CTA_INIT_COUNT
	.align		4
        /*0064*/ 	.byte	0x02, 0x4a
	.zero		1
	.zero		1


	//----- nvinfo : EIATTR_EXIT_INSTR_OFFSETS
	.align		4
        /*0068*/ 	.byte	0x04, 0x1c
        /*006a*/ 	.short	(.L_35 - .L_34)


	//   ....[0]....
.L_34:
        /*006c*/ 	.word	0x00000d90


	//   ....[1]....
        /*0070*/ 	.word	0x00000fb0


	//   ....[2]....
        /*0074*/ 	.word	0x000018b0


	//   ....[3]....
        /*0078*/ 	.word	0x000019d0


	//   ....[4]....
        /*007c*/ 	.word	0x000019f0


	//   ....[5]....
        /*0080*/ 	.word	0x00001c50


	//   ....[6]....
        /*0084*/ 	.word	0x00002570


	//   ....[7]....
        /*0088*/ 	.word	0x00002690


	//----- nvinfo : EIATTR_CRS_STACK_SIZE
	.align		4
.L_35:
        /*008c*/ 	.byte	0x04, 0x1e
        /*008e*/ 	.short	(.L_37 - .L_36)
.L_36:
        /*0090*/ 	.word	0x00000000


	//----- nvinfo : EIATTR_CBANK_PARAM_SIZE
	.align		4
.L_37:
        /*0094*/ 	.byte	0x03, 0x19
        /*0096*/ 	.short	0x0028


	//----- nvinfo : EIATTR_PARAM_CBANK
	.align		4
        /*0098*/ 	.byte	0x04, 0x0a
        /*009a*/ 	.short	(.L_39 - .L_38)
	.align		4
.L_38:
        /*009c*/ 	.word	index@(.nv.constant0._Z18merge_basic_kernelP5pointiS0_iS0_)
        /*00a0*/ 	.short	0x0380
        /*00a2*/ 	.short	0x0028


	//----- nvinfo : EIATTR_SW_WAR
	.align		4
.L_39:
        /*00a4*/ 	.byte	0x04, 0x36
        /*00a6*/ 	.short	(.L_41 - .L_40)
.L_40:
        /*00a8*/ 	.word	0x00000008
.L_41:


//--------------------- .nv.info._Z20findCosAngles_kernelP6points5point --------------------------
	.section	.nv.info._Z20findCosAngles_kernelP6points5point,"",@"SHT_CUDA_INFO"
	.sectionflags	@""
	.align	4


	//----- nvinfo : EIATTR_CUDA_API_VERSION
	.align		4
        /*0000*/ 	.byte	0x04, 0x37
        /*0002*/ 	.short	(.L_43 - .L_42)
.L_42:
        /*0004*/ 	.word	0x00000082


	//----- nvinfo : EIATTR_KPARAM_INFO
	.align		4
.L_43:
        /*0008*/ 	.byte	0x04, 0x17
        /*000a*/ 	.short	(.L_45 - .L_44)
.L_44:
        /*000c*/ 	.word	0x00000000
        /*0010*/ 	.short	0x0001
        /*0012*/ 	.short	0x0008
        /*0014*/ 	.byte	0x00, 0xf0, 0x41, 0x00


	//----- nvinfo : EIATTR_KPARAM_INFO
	.align		4
.L_45:
        /*0018*/ 	.byte	0x04, 0x17
        /*001a*/ 	.short	(.L_47 - .L_46)
.L_46:
        /*001c*/ 	.word	0x00000000
        /*0020*/ 	.short	0x0000
        /*0022*/ 	.short	0x0000
        /*0024*/ 	.byte	0x00, 0xf5, 0x21, 0x00


	//----- nvinfo : EIATTR_SPARSE_MMA_MASK
	.align		4
.L_47:
        /*0028*/ 	.byte	0x03, 0x50
        /*002a*/ 	.short	0x0000


	//----- nvinfo : EIATTR_MAXREG_COUNT
	.align		4
        /*002c*/ 	.byte	0x03, 0x1b
        /*002e*/ 	.short	0x00ff


	//----- nvinfo : EIATTR_MERCURY_ISA_VERSION
	.align		4
        /*0030*/ 	.byte	0x03, 0x5f
        /*0032*/ 	.short	0x0101


	//----- nvinfo : EIATTR_VRC_CTA_INIT_COUNT
	.align		4
        /*0034*/ 	.byte	0x02, 0x4a
	.zero		1
	.zero		1


	//----- nvinfo : EIATTR_EXIT_INSTR_OFFSETS
	.align		4
        /*0038*/ 	.byte	0x04, 0x1c
        /*003a*/ 	.short	(.L_49 - .L_48)


	//   ....[0]....
.L_48:
        /*003c*/ 	.word	0x00000320


	//   ....[1]....
        /*0040*/ 	.word	0x00000360


	//----- nvinfo : EIATTR_CRS_STACK_SIZE
	.align		4
.L_49:
        /*0044*/ 	.byte	0x04, 0x1e
        /*0046*/ 	.short	(.L_51 - .L_50)
.L_50:
        /*0048*/ 	.word	0x00000000


	//----- nvinfo : EIATTR_CBANK_PARAM_SIZE
	.align		4
.L_51:
        /*004c*/ 	.byte	0x03, 0x19
        /*004e*/ 	.short	0x0018


	//----- nvinfo : EIATTR_PARAM_CBANK
	.align		4
        /*0050*/ 	.byte	0x04, 0x0a
        /*0052*/ 	.short	(.L_53 - .L_52)
	.align		4
.L_52:
        /*0054*/ 	.word	index@(.nv.constant0._Z20findCosAngles_kernelP6points5point)
        /*0058*/ 	.short	0x0380
        /*005a*/ 	.short	0x0018


	//----- nvinfo : EIATTR_SW_WAR
	.align		4
.L_53:
        /*005c*/ 	.byte	0x04, 0x36
        /*005e*/ 	.short	(.L_55 - .L_54)
.L_54:
        /*0060*/ 	.word	0x00000008
.L_55:


//--------------------- .nv.info._Z18lowestPoint_kernelP6pointsS0_ --------------------------
	.section	.nv.info._Z18lowestPoint_kernelP6pointsS0_,"",@"SHT_CUDA_INFO"
	.sectionflags	@""
	.align	4


	//----- nvinfo : EIATTR_CUDA_API_VERSION
	.align		4
        /*0000*/ 	.byte	0x04, 0x37
        /*0002*/ 	.short	(.L_57 - .L_56)
.L_56:
        /*0004*/ 	.word	0x00000082


	//----- nvinfo : EIATTR_KPARAM_INFO
	.align		4
.L_57:
        /*0008*/ 	.byte	0x04, 0x17
        /*000a*/ 	.short	(.L_59 - .L_58)
.L_58:
        /*000c*/ 	.word	0x00000000
        /*0010*/ 	.short	0x0001
        /*0012*/ 	.short	0x0008
        /*0014*/ 	.byte	0x00, 0xf5, 0x21, 0x00


	//----- nvinfo : EIATTR_KPARAM_INFO
	.align		4
.L_59:
        /*0018*/ 	.byte	0x04, 0x17
        /*001a*/ 	.short	(.L_61 - .L_60)
.L_60:
        /*001c*/ 	.word	0x00000000
        /*0020*/ 	.short	0x0000
        /*0022*/ 	.short	0x0000
        /*0024*/ 	.byte	0x00, 0xf5, 0x21, 0x00


	//----- nvinfo : EIATTR_SPARSE_MMA_MASK
	.align		4
.L_61:
        /*0028*/ 	.byte	0x03, 0x50
        /*002a*/ 	.short	0x0000


	//----- nvinfo : EIATTR_MAXREG_COUNT
	.align		4
        /*002c*/ 	.byte	0x03, 0x1b
        /*002e*/ 	.short	0x00ff


	//----- nvinfo : EIATTR_NUM_BARRIERS
	.align		4
        /*0030*/ 	.byte	0x02, 0x4c
        /*0032*/ 	.byte	0x01
	.zero		1


	//----- nvinfo : EIATTR_MERCURY_ISA_VERSION
	.align		4
        /*0034*/ 	.byte	0x03, 0x5f
        /*0036*/ 	.short	0x0101


	//----- nvinfo : EIATTR_VRC_CTA_INIT_COUNT
	.align		4
        /*0038*/ 	.byte	0x02, 0x4a
	.zero		1
	.zero		1


	//----- nvinfo : EIATTR_EXIT_INSTR_OFFSETS
	.align		4
        /*003c*/ 	.byte	0x04, 0x1c
        /*003e*/ 	.short	(.L_63 - .L_62)


	//   ....[0]....
.L_62:
        /*0040*/ 	.word	0x00000070


	//   ....[1]....
        /*0044*/ 	.word	0x00000340


	//   ....[2]....
        /*0048*/ 	.word	0x000003d0


	//----- nvinfo : EIATTR_CRS_STACK_SIZE
	.align		4
.L_63:
        /*004c*/ 	.byte	0x04, 0x1e
        /*004e*/ 	.short	(.L_65 - .L_64)
.L_64:
        /*0050*/ 	.word	0x00000000


	//----- nvinfo : EIATTR_CBANK_PARAM_SIZE
	.align		4
.L_65:
        /*0054*/ 	.byte	0x03, 0x19
        /*0056*/ 	.short	0x0010


	//----- nvinfo : EIATTR_PARAM_CBANK
	.align		4
        /*0058*/ 	.byte	0x04, 0x0a
        /*005a*/ 	.short	(.L_67 - .L_66)
	.align		4
.L_66:
        /*005c*/ 	.word	index@(.nv.constant0._Z18lowestPoint_kernelP6pointsS0_)
        /*0060*/ 	.short	0x0380
        /*0062*/ 	.short	0x0010


	//----- nvinfo : EIATTR_SW_WAR
	.align		4
.L_67:
        /*0064*/ 	.byte	0x04, 0x36
        /*0066*/ 	.short	(.L_69 - .L_68)
.L_68:
        /*0068*/ 	.word	0x00000008
.L_69:


//--------------------- .nv.callgraph             --------------------------
	.section	.nv.callgraph,"",@"SHT_CUDA_CALLGRAPH"
	.align	4
	.sectionentsize	8
	.align		4
        /*0000*/ 	.word	0x00000000
	.align		4
        /*0004*/ 	.word	0xffffffff
	.align		4
        /*0008*/ 	.word	0x00000000
	.align		4
        /*000c*/ 	.word	0xfffffffe
	.align		4
        /*0010*/ 	.word	0x00000000
	.align		4
        /*0014*/ 	.word	0xfffffffd
	.align		4
        /*0018*/ 	.word	0x00000000
	.align		4
        /*001c*/ 	.word	0xfffffffc


//--------------------- .text._Z18merge_basic_kernelP5pointiS0_iS0_ --------------------------
	.section	.text._Z18merge_basic_kernelP5pointiS0_iS0_,"ax",@progbits
	.align	128
        .global         _Z18merge_basic_kernelP5pointiS0_iS0_
        .type           _Z18merge_basic_kernelP5pointiS0_iS0_,@function
        .size           _Z18merge_basic_kernelP5pointiS0_iS0_,(.L_x_62 - _Z18merge_basic_kernelP5pointiS0_iS0_)
        .other          _Z18merge_basic_kernelP5pointiS0_iS0_,@"STO_CUDA_ENTRY STV_DEFAULT"
_Z18merge_basic_kernelP5pointiS0_iS0_:
.text._Z18merge_basic_kernelP5pointiS0_iS0_:
[----:B------:R-:W-:Y:S08]  /*0000*/  LDC R1, c[0x0][0x37c] ;  /* 0x0000df00ff017b82 */ /* 0x000ff00000000800 */
[----:B------:R-:W0:Y:S01]  /*0010*/  LDC R5, c[0x0][0x360] ;  /* 0x0000d800ff057b82 */ /* 0x000e220000000800 */
[----:B------:R-:W1:Y:S01]  /*0020*/  LDCU UR8, c[0x0][0x398] ;  /* 0x00007300ff0877ac */ /* 0x000e620008000800 */
[----:B------:R-:W-:Y:S01]  /*0030*/  BSSY.RECONVERGENT B1, `(.L_x_0) ;  /* 0x000005a000017945 */ /* 0x000fe20003800200 */
[----:B------:R-:W1:Y:S05]  /*0040*/  LDCU UR9, c[0x0][0x388] ;  /* 0x00007100ff0977ac */ /* 0x000e6a0008000800 */
[----:B------:R-:W2:Y:S01]  /*0050*/  LDC R11, c[0x0][0x398] ;  /* 0x0000e600ff0b7b82 */ /* 0x000ea20000000800 */
[----:B------:R-:W3:Y:S01]  /*0060*/  LDCU UR5, c[0x0][0x370] ;  /* 0x00006e00ff0577ac */ /* 0x000ee20008000800 */
[----:B------:R-:W4:Y:S01]  /*0070*/  LDCU.64 UR6, c[0x0][0x358] ;  /* 0x00006b00ff0677ac */ /* 0x000f220008000a00 */
[----:B-1----:R-:W-:Y:S01]  /*0080*/  UIADD3 UR4, UPT, UPT, UR8, UR9, URZ ;  /* 0x0000000908047290 */ /* 0x002fe2000fffe0ff */
[----:B0-----:R-:W0:Y:S01]  /*0090*/  I2F.U32.RP R0, R5 ;  /* 0x0000000500007306 */ /* 0x001e220000209000 */
[----:B------:R-:W-:-:S07]  /*00a0*/  ISETP.NE.U32.AND P2, PT, R5, RZ, PT ;  /* 0x000000ff0500720c */ /* 0x000fce0003f45070 */
[----:B0-----:R-:W0:Y:S02]  /*00b0*/  MUFU.RCP R0, R0 ;  /* 0x0000000000007308 */ /* 0x001e240000001000 */
[----:B0-----:R-:W-:-:S06]  /*00c0*/  VIADD R2, R0, 0xffffffe ;  /* 0x0ffffffe00027836 */ /* 0x001fcc0000000000 */
[----:B------:R0:W1:Y:S02]  /*00d0*/  F2I.FTZ.U32.TRUNC.NTZ R3, R2 ;  /* 0x0000000200037305 */ /* 0x000064000021f000 */
[----:B0-----:R-:W-:Y:S02]  /*00e0*/  IMAD.MOV.U32 R2, RZ, RZ, RZ ;  /* 0x000000ffff027224 */ /* 0x001fe400078e00ff */
[----:B-1----:R-:W-:-:S04]  /*00f0*/  IMAD.MOV R4, RZ, RZ, -R3 ;  /* 0x000000ffff047224 */ /* 0x002fc800078e0a03 */
[----:B------:R-:W-:-:S04]  /*0100*/  IMAD R7, R4, R5, RZ ;  /* 0x0000000504077224 */ /* 0x000fc800078e02ff */
[----:B------:R-:W-:Y:S02]  /*0110*/  IMAD.HI.U32 R3, R3, R7, R2 ;  /* 0x0000000703037227 */ /* 0x000fe400078e0002 */
[----:B------:R-:W0:Y:S01]  /*0120*/  S2R R2, SR_TID.X ;  /* 0x0000000000027919 */ /* 0x000e220000002100 */
[----:B------:R-:W1:Y:S03]  /*0130*/  LDC.64 R6, c[0x0][0x380] ;  /* 0x0000e000ff067b82 */ /* 0x000e660000000a00 */
[----:B------:R-:W-:-:S04]  /*0140*/  IMAD.HI.U32 R3, R3, UR4, RZ ;  /* 0x0000000403037c27 */ /* 0x000fc8000f8e00ff */
[----:B------:R-:W-:-:S04]  /*0150*/  IMAD.MOV R0, RZ, RZ, -R3 ;  /* 0x000000ffff007224 */ /* 0x000fc800078e0a03 */
[----:B------:R-:W-:-:S05]  /*0160*/  IMAD R0, R5, R0, UR4 ;  /* 0x0000000405007e24 */ /* 0x000fca000f8e0200 */
[----:B------:R-:W-:-:S13]  /*0170*/  ISETP.GE.U32.AND P0, PT, R0, R5, PT ;  /* 0x000000050000720c */ /* 0x000fda0003f06070 */
[----:B------:R-:W-:Y:S01]  /*0180*/  @P0 IMAD.IADD R0, R0, 0x1, -R5 ;  /* 0x0000000100000824 */ /* 0x000fe200078e0a05 */
[----:B------:R-:W-:-:S04]  /*0190*/  @P0 IADD3 R3, PT, PT, R3, 0x1, RZ ;  /* 0x0000000103030810 */ /* 0x000fc80007ffe0ff */
[----:B------:R-:W-:-:S13]  /*01a0*/  ISETP.GE.U32.AND P1, PT, R0, R5, PT ;  /* 0x000000050000720c */ /* 0x000fda0003f26070 */
[----:B------:R-:W-:Y:S01]  /*01b0*/  @P1 VIADD R3, R3, 0x1 ;  /* 0x0000000103031836 */ /* 0x000fe20000000000 */
[----:B------:R-:W-:-:S05]  /*01c0*/  @!P2 LOP3.LUT R3, RZ, R5, RZ, 0x33, !PT ;  /* 0x00000005ff03a212 */ /* 0x000fca00078e33ff */
[----:B---3--:R-:W-:Y:S01]  /*01d0*/  IMAD R3, R3, UR5, RZ ;  /* 0x0000000503037c24 */ /* 0x008fe2000f8e02ff */
[----:B------:R-:W0:Y:S04]  /*01e0*/  S2UR UR5, SR_CTAID.X ;  /* 0x00000000000579c3 */ /* 0x000e280000002500 */
[----:B------:R-:W-:-:S04]  /*01f0*/  I2FP.F32.U32 R3, R3 ;  /* 0x0000000300037245 */ /* 0x000fc80000201000 */
[----:B------:R-:W3:Y:S02]  /*0200*/  F2I.TRUNC.NTZ R4, R3 ;  /* 0x0000000300047305 */ /* 0x000ee4000020f100 */
[----:B---3--:R-:W-:Y:S01]  /*0210*/  I2FP.F32.S32 R0, R4 ;  /* 0x0000000400007245 */ /* 0x008fe20000201400 */
[----:B------:R-:W-:-:S03]  /*0220*/  VIADD R9, R4, 0x1 ;  /* 0x0000000104097836 */ /* 0x000fc60000000000 */
[----:B------:R-:W-:Y:S01]  /*0230*/  FSETP.GT.AND P0, PT, R3, R0, PT ;  /* 0x000000000300720b */ /* 0x000fe20003f04000 */
[----:B0-----:R-:W-:Y:S01]  /*0240*/  IMAD R0, R5, UR5, R2 ;  /* 0x0000000505007c24 */ /* 0x001fe2000f8e0202 */
[----:B------:R-:W0:Y:S11]  /*0250*/  LDCU UR5, c[0x0][0x388] ;  /* 0x00007100ff0577ac */ /* 0x000e360008000800 */
[----:B------:R-:W-:-:S02]  /*0260*/  @!P0 IMAD.MOV R9, RZ, RZ, R4 ;  /* 0x000000ffff098224 */ /* 0x000fc400078e0204 */
[----:B------:R-:W3:Y:S02]  /*0270*/  LDC.64 R4, c[0x0][0x390] ;  /* 0x0000e400ff047b82 */ /* 0x000ee40000000a00 */
[----:B------:R-:W-:-:S04]  /*0280*/  IMAD R0, R0, R9, RZ ;  /* 0x0000000900007224 */ /* 0x000fc800078e02ff */
[C---:B------:R-:W-:Y:S01]  /*0290*/  VIADD R8, R0.reuse, -UR8 ;  /* 0x8000000800087c36 */ /* 0x040fe20008000000 */
[C---:B------:R-:W-:Y:S01]  /*02a0*/  ISETP.GE.AND P0, PT, R0.reuse, UR8, PT ;  /* 0x0000000800007c0c */ /* 0x040fe2000bf06270 */
[C---:B------:R-:W-:Y:S01]  /*02b0*/  VIADD R10, R0.reuse, -UR9 ;  /* 0x80000009000a7c36 */ /* 0x040fe20008000000 */
[C---:B------:R-:W-:Y:S02]  /*02c0*/  ISETP.GE.AND P1, PT, R0.reuse, UR9, PT ;  /* 0x0000000900007c0c */ /* 0x040fe4000bf26270 */
[C---:B------:R-:W-:Y:S02]  /*02d0*/  VIMNMX R3, PT, PT, R0.reuse, UR9, PT ;  /* 0x0000000900037c48 */ /* 0x040fe4000bfe0100 */
[----:B------:R-:W-:Y:S02]  /*02e0*/  VIADDMNMX R2, R0, R9, UR4, PT ;  /* 0x0000000400027e46 */ /* 0x000fe4000b800109 */
[----:B------:R-:W-:Y:S02]  /*02f0*/  SEL R8, R8, RZ, P0 ;  /* 0x000000ff08087207 */ /* 0x000fe40000000000 */
[----:B------:R-:W-:-:S02]  /*0300*/  SEL R9, R10, RZ, P1 ;  /* 0x000000ff0a097207 */ /* 0x000fc40000800000 */
[----:B012-4-:R-:W-:-:S07]  /*0310*/  IADD3 R12, PT, PT, R0, -R3, RZ ;  /* 0x80000003000c7210 */ /* 0x017fce0007ffe0ff */
.L_x_5:
[----:B------:R-:W-:Y:S01]  /*0320*/  ISETP.GE.AND P0, PT, R12, R11, PT ;  /* 0x0000000b0c00720c */ /* 0x000fe20003f06270 */
[----:B------:R-:W-:Y:S04]  /*0330*/  BSSY.RECONVERGENT B2, `(.L_x_1) ;  /* 0x0000028000027945 */ /* 0x000fe80003800200 */
[----:B------:R-:W-:Y:S01]  /*0340*/  BSSY.RELIABLE B0, `(.L_x_2) ;  /* 0x0000018000007945 */ /* 0x000fe20003800100 */
[----:B------:R-:W-:Y:S01]  /*0350*/  IMAD.MOV.U32 R13, RZ, RZ, R3 ;  /* 0x000000ffff0d7224 */ /* 0x000fe200078e0003 */
[----:B------:R-:W-:Y:S01]  /*0360*/  ISETP.LT.OR P0, PT, R3, 0x1, P0 ;  /* 0x000000010300780c */ /* 0x000fe20000701670 */
[----:B------:R-:W-:-:S12]  /*0370*/  IMAD.MOV.U32 R10, RZ, RZ, R12 ;  /* 0x000000ffff0a7224 */ /* 0x000fd800078e000c */
[----:B------:R-:W-:Y:S05]  /*0380*/  @P0 BRA `(.L_x_3) ;  /* 0x0000000000380947 */ /* 0x000fea0003800000 */
[----:B------:R-:W-:Y:S02]  /*0390*/  VIADD R15, R3, 0xffffffff ;  /* 0xffffffff030f7836 */ /* 0x000fe40000000000 */
[----:B---3--:R-:W-:-:S04]  /*03a0*/  IMAD.WIDE R16, R12, 0x10, R4 ;  /* 0x000000100c107825 */ /* 0x008fc800078e0204 */
[----:B------:R-:W-:Y:S02]  /*03b0*/  IMAD.WIDE.U32 R14, R15, 0x10, R6 ;  /* 0x000000100f0e7825 */ /* 0x000fe400078e0006 */
[----:B------:R-:W2:Y:S04]  /*03c0*/  LDG.E R17, desc[UR6][R16.64+0x8] ;  /* 0x0000080610117981 */ /* 0x000ea8000c1e1900 */
[----:B------:R-:W2:Y:S02]  /*03d0*/  LDG.E R14, desc[UR6][R14.64+0x8] ;  /* 0x000008060e0e7981 */ /* 0x000ea4000c1e1900 */
[----:B--2---:R-:W-:-:S13]  /*03e0*/  FSETP.GT.AND P1, PT, R14, R17, PT ;  /* 0x000000110e00720b */ /* 0x004fda0003f24000 */
[----:B------:R-:W-:Y:S01]  /*03f0*/  @P1 IADD3 R18, PT, PT, R3, 0x1, -R8 ;  /* 0x0000000103121810 */ /* 0x000fe20007ffe808 */
[----:B------:R-:W-:Y:S05]  /*0400*/  @P1 BREAK.RELIABLE B0 ;  /* 0x0000000000001942 */ /* 0x000fea0003800100 */
[----:B------:R-:W-:Y:S02]  /*0410*/  @P1 SHF.R.S32.HI R18, RZ, 0x1, R18 ;  /* 0x00000001ff121819 */ /* 0x000fe40000011412 */
[----:B------:R-:W-:Y:S02]  /*0420*/  @P1 PLOP3.LUT P0, PT, PT, PT, PT, 0x8, 0x80 ;  /* 0x000000000080181c */ /* 0x000fe40003f0e170 */
[----:B------:R-:W-:Y:S01]  /*0430*/  @P1 MOV R9, R10 ;  /* 0x0000000a00091202 */ /* 0x000fe20000000f00 */
[----:B------:R-:W-:-:S02]  /*0440*/  @P1 IMAD.IADD R12, R12, 0x1, R18 ;  /* 0x000000010c0c1824 */ /* 0x000fc400078e0212 */
[----:B------:R-:W-:Y:S01]  /*0450*/  @P1 IMAD.IADD R3, R3, 0x1, -R18 ;  /* 0x0000000103031824 */ /* 0x000fe200078e0a12 */
[----:B------:R-:W-:Y:S07]  /*0460*/  @P1 BRA `(.L_x_4) ;  /* 0x0000000000501947 */ /* 0x000fee0003800000 */
.L_x_3:
[----:B------:R-:W-:Y:S02]  /*0470*/  ISETP.GE.AND P1, PT, R3, UR5, PT ;  /* 0x0000000503007c0c */ /* 0x000fe4000bf26270 */
[----:B------:R-:W-:Y:S02]  /*0480*/  PLOP3.LUT P0, PT, PT, PT, PT, 0x80, 0x8 ;  /* 0x000000000008781c */ /* 0x000fe40003f0f070 */
[----:B------:R-:W-:-:S13]  /*0490*/  ISETP.LT.OR P1, PT, R12, 0x1, P1 ;  /* 0x000000010c00780c */ /* 0x000fda0000f21670 */
[----:B------:R-:W-:Y:S05]  /*04a0*/  @P1 BREAK.RELIABLE B0 ;  /* 0x0000000000001942 */ /* 0x000fea0003800100 */
[----:B------:R-:W-:Y:S05]  /*04b0*/  @P1 BRA `(.L_x_4) ;  /* 0x00000000003c1947 */ /* 0x000fea0003800000 */
[----:B------:R-:W-:Y:S05]  /*04c0*/  BSYNC.RELIABLE B0 ;  /* 0x0000000000007941 */ /* 0x000fea0003800100 */
.L_x_2:
[----:B------:R-:W-:Y:S02]  /*04d0*/  VIADD R15, R10, 0xffffffff ;  /* 0xffffffff0a0f7836 */ /* 0x000fe40000000000 */
[----:B------:R-:W-:-:S04]  /*04e0*/  IMAD.WIDE R16, R13, 0x10, R6 ;  /* 0x000000100d107825 */ /* 0x000fc800078e0206 */
[----:B---3--:R-:W-:Y:S02]  /*04f0*/  IMAD.WIDE.U32 R14, R15, 0x10, R4 ;  /* 0x000000100f0e7825 */ /* 0x008fe400078e0004 */
[----:B------:R-:W2:Y:S04]  /*0500*/  LDG.E R17, desc[UR6][R16.64+0x8] ;  /* 0x0000080610117981 */ /* 0x000ea8000c1e1900 */
[----:B------:R-:W2:Y:S01]  /*0510*/  LDG.E R14, desc[UR6][R14.64+0x8] ;  /* 0x000008060e0e7981 */ /* 0x000ea2000c1e1900 */
[----:B------:R-:W-:Y:S01]  /*0520*/  IMAD.MOV.U32 R3, RZ, RZ, R13 ;  /* 0x000000ffff037224 */ /* 0x000fe200078e000d */
[----:B--2---:R-:W-:-:S13]  /*0530*/  FSETP.GE.AND P1, PT, R14, R17, PT ;  /* 0x000000110e00720b */ /* 0x004fda0003f26000 */
[----:B------:R-:W-:Y:S01]  /*0540*/  @P1 IADD3 R12, PT, PT, R10, 0x1, -R9 ;  /* 0x000000010a0c1810 */ /* 0x000fe20007ffe809 */
[----:B------:R-:W-:Y:S01]  /*0550*/  @P1 IMAD.MOV.U32 R8, RZ, RZ, R13 ;  /* 0x000000ffff081224 */ /* 0x000fe200078e000d */
[----:B------:R-:W-:Y:S02]  /*0560*/  @P1 PLOP3.LUT P0, PT, PT, PT, PT, 0x8, 0x80 ;  /* 0x000000000080181c */ /* 0x000fe40003f0e170 */
[----:B------:R-:W-:Y:S01]  /*0570*/  @P1 SHF.R.S32.HI R18, RZ, 0x1, R12 ;  /* 0x00000001ff121819 */ /* 0x000fe2000001140c */
[----:B------:R-:W-:-:S03]  /*0580*/  IMAD.MOV.U32 R12, RZ, RZ, R10 ;  /* 0x000000ffff0c7224 */ /* 0x000fc600078e000a */
[----:B------:R-:W-:Y:S01]  /*0590*/  @P1 IADD3 R12, PT, PT, R10, -R18, RZ ;  /* 0x800000120a0c1210 */ /* 0x000fe20007ffe0ff */
[----:B------:R-:W-:-:S07]  /*05a0*/  @P1 IMAD.IADD R3, R13, 0x1, R18 ;  /* 0x000000010d031824 */ /* 0x000fce00078e0212 */
.L_x_4:
[----:B------:R-:W-:Y:S05]  /*05b0*/  BSYNC.RECONVERGENT B2 ;  /* 0x0000000000027941 */ /* 0x000fea0003800200 */
.L_x_1:
[----:B------:R-:W-:Y:S05]  /*05c0*/  @!P0 BRA `(.L_x_5) ;  /* 0xfffffffc00548947 */ /* 0x000fea000383ffff */
[----:B------:R-:W-:Y:S05]  /*05d0*/  BSYNC.RECONVERGENT B1 ;  /* 0x0000000000017941 */ /* 0x000fea0003800200 */
.L_x_0:
[----:B------:R-:W-:Y:S05]  /*05e0*/  WARPSYNC.ALL ;  /* 0x0000000000007948 */ /* 0x000fea0003800000 */
[----:B------:R-:W0:Y:S01]  /*05f0*/  LDCU UR4, c[0x0][0x388] ;  /* 0x00007100ff0477ac */ /* 0x000e220008000800 */
[----:B------:R-:W1:Y:S01]  /*0600*/  LDC.64 R6, c[0x0][0x380] ;  /* 0x0000e000ff067b82 */ /* 0x000e620000000a00 */
[C---:B---3--:R-:W-:Y:S01]  /*0610*/  IMAD.IADD R4, R2.reuse, 0x1, -R11 ;  /* 0x0000000102047824 */ /* 0x048fe200078e0a0b */
[----:B------:R-:W-:Y:S01]  /*0620*/  ISETP.GE.AND P0, PT, R2, R11, PT ;  /* 0x0000000b0200720c */ /* 0x000fe20003f06270 */
[----:B------:R-:W-:Y:S01]  /*0630*/  BSSY.RECONVERGENT B2, `(.L_x_6) ;  /* 0x0000035000027945 */ /* 0x000fe20003800200 */
[----:B------:R-:W2:Y:S02]  /*0640*/  LDCU UR8, c[0x0][0x388] ;  /* 0x00007100ff0877ac */ /* 0x000ea40008000800 */
[----:B------:R-:W-:-:S02]  /*0650*/  SEL R4, R4, RZ, P0 ;  /* 0x000000ff04047207 */ /* 0x000fc40000000000 */
[----:B------:R-:W3:Y:S01]  /*0660*/  LDC.64 R8, c[0x0][0x390] ;  /* 0x0000e400ff087b82 */ /* 0x000ee20000000a00 */
[----:B------:R-:W4:Y:S01]  /*0670*/  LDCU UR5, c[0x0][0x398] ;  /* 0x00007300ff0577ac */ /* 0x000f220008000800 */
[C---:B0-----:R-:W-:Y:S01]  /*0680*/  VIADD R10, R2.reuse, -UR4 ;  /* 0x80000004020a7c36 */ /* 0x041fe20008000000 */
[C---:B------:R-:W-:Y:S02]  /*0690*/  VIMNMX R5, PT, PT, R2.reuse, UR4, PT ;  /* 0x0000000402057c48 */ /* 0x040fe4000bfe0100 */
[----:B------:R-:W-:-:S03]  /*06a0*/  ISETP.GE.AND P1, PT, R2, UR4, PT ;  /* 0x0000000402007c0c */ /* 0x000fc6000bf26270 */
[----:B------:R-:W-:Y:S01]  /*06b0*/  IMAD.IADD R19, R2, 0x1, -R5 ;  /* 0x0000000102137824 */ /* 0x000fe200078e0a05 */
[----:B--2---:R-:W-:-:S09]  /*06c0*/  SEL R10, R10, RZ, P1 ;  /* 0x000000ff0a0a7207 */ /* 0x004fd20000800000 */
.L_x_11:
[----:B----4-:R-:W-:Y:S01]  /*06d0*/  ISETP.GE.AND P0, PT, R19, UR5, PT ;  /* 0x0000000513007c0c */ /* 0x010fe2000bf06270 */
[----:B------:R-:W-:Y:S04]  /*06e0*/  BSSY.RECONVERGENT B3, `(.L_x_7) ;  /* 0x0000028000037945 */ /* 0x000fe80003800200 */
[----:B------:R-:W-:Y:S01]  /*06f0*/  BSSY.RELIABLE B1, `(.L_x_8) ;  /* 0x0000018000017945 */ /* 0x000fe20003800100 */
[----:B------:R-:W-:Y:S01]  /*0700*/  IMAD.MOV.U32 R11, RZ, RZ, R5 ;  /* 0x000000ffff0b7224 */ /* 0x000fe200078e0005 */
[----:B------:R-:W-:Y:S01]  /*0710*/  ISETP.LT.OR P0, PT, R5, 0x1, P0 ;  /* 0x000000010500780c */ /* 0x000fe20000701670 */
[----:B------:R-:W-:-:S12]  /*0720*/  IMAD.MOV.U32 R13, RZ, RZ, R19 ;  /* 0x000000ffff0d7224 */ /* 0x000fd800078e0013 */
[----:B------:R-:W-:Y:S05]  /*0730*/  @P0 BRA `(.L_x_9) ;  /* 0x0000000000380947 */ /* 0x000fea0003800000 */
[----:B------:R-:W-:Y:S01]  /*0740*/  IADD3 R15, PT, PT, R5, -0x1, RZ ;  /* 0xffffffff050f7810 */ /* 0x000fe20007ffe0ff */
[----:B---3--:R-:W-:-:S04]  /*0750*/  IMAD.WIDE R16, R19, 0x10, R8 ;  /* 0x0000001013107825 */ /* 0x008fc800078e0208 */
[----:B-1----:R-:W-:Y:S02]  /*0760*/  IMAD.WIDE.U32 R14, R15, 0x10, R6 ;  /* 0x000000100f0e7825 */ /* 0x002fe400078e0006 */
[----:B------:R-:W2:Y:S04]  /*0770*/  LDG.E R17, desc[UR6][R16.64+0x8] ;  /* 0x0000080610117981 */ /* 0x000ea8000c1e1900 */
[----:B------:R-:W2:Y:S02]  /*0780*/  LDG.E R14, desc[UR6][R14.64+0x8] ;  /* 0x000008060e0e7981 */ /* 0x000ea4000c1e1900 */
[----:B--2---:R-:W-:-:S13]  /*0790*/  FSETP.GT.AND P1, PT, R14, R17, PT ;  /* 0x000000110e00720b */ /* 0x004fda0003f24000 */
[----:B------:R-:W-:Y:S01]  /*07a0*/  @P1 IADD3 R12, PT, PT, R5, 0x1, -R4 ;  /* 0x00000001050c1810 */ /* 0x000fe20007ffe804 */
[----:B------:R-:W-:Y:S05]  /*07b0*/  @P1 BREAK.RELIABLE B1 ;  /* 0x0000000000011942 */ /* 0x000fea0003800100 */
[----:B------:R-:W-:Y:S01]  /*07c0*/  @P1 SHF.R.S32.HI R12, RZ, 0x1, R12 ;  /* 0x00000001ff0c1819 */ /* 0x000fe2000001140c */
[----:B------:R-:W-:Y:S01]  /*07d0*/  @P1 IMAD.MOV.U32 R10, RZ, RZ, R13 ;  /* 0x000000ffff0a1224 */ /* 0x000fe200078e000d */
[----:B------:R-:W-:-:S03]  /*07e0*/  @P1 PLOP3.LUT P0, PT, PT, PT, PT, 0x8, 0x80 ;  /* 0x000000000080181c */ /* 0x000fc60003f0e170 */
[--C-:B------:R-:W-:Y:S02]  /*07f0*/  @P1 IMAD.IADD R19, R19, 0x1, R12.reuse ;  /* 0x0000000113131824 */ /* 0x100fe400078e020c */
[----:B------:R-:W-:Y:S01]  /*0800*/  @P1 IMAD.IADD R5, R5, 0x1, -R12 ;  /* 0x0000000105051824 */ /* 0x000fe200078e0a0c */
[----:B------:R-:W-:Y:S07]  /*0810*/  @P1 BRA `(.L_x_10) ;  /* 0x0000000000501947 */ /* 0x000fee0003800000 */
.L_x_9:
[----:B------:R-:W-:Y:S02]  /*0820*/  ISETP.GE.AND P1, PT, R5, UR8, PT ;  /* 0x0000000805007c0c */ /* 0x000fe4000bf26270 */
[----:B------:R-:W-:Y:S02]  /*0830*/  PLOP3.LUT P0, PT, PT, PT, PT, 0x80, 0x8 ;  /* 0x000000000008781c */ /* 0x000fe40003f0f070 */
[----:B------:R-:W-:-:S13]  /*0840*/  ISETP.LT.OR P1, PT, R19, 0x1, P1 ;  /* 0x000000011300780c */ /* 0x000fda0000f21670 */
[----:B------:R-:W-:Y:S05]  /*0850*/  @P1 BREAK.RELIABLE B1 ;  /* 0x0000000000011942 */ /* 0x000fea0003800100 */
[----:B------:R-:W-:Y:S05]  /*0860*/  @P1 BRA `(.L_x_10) ;  /* 0x00000000003c1947 */ /* 0x000fea0003800000 */
[----:B------:R-:W-:Y:S05]  /*0870*/  BSYNC.RELIABLE B1 ;  /* 0x0000000000017941 */ /* 0x000fea0003800100 */
.L_x_8:
[----:B------:R-:W-:Y:S02]  /*0880*/  VIADD R15, R13, 0xffffffff ;  /* 0xffffffff0d0f7836 */ /* 0x000fe40000000000 */
[----:B-1----:R-:W-:-:S04]  /*0890*/  IMAD.WIDE R16, R11, 0x10, R6 ;  /* 0x000000100b107825 */ /* 0x002fc800078e0206 */
[----:B---3--:R-:W-:Y:S02]  /*08a0*/  IMAD.WIDE.U32 R14, R15, 0x10, R8 ;  /* 0x000000100f0e7825 */ /* 0x008fe400078e0008 */
[----:B------:R-:W2:Y:S04]  /*08b0*/  LDG.E R17, desc[UR6][R16.64+0x8] ;  /* 0x0000080610117981 */ /* 0x000ea8000c1e1900 */
[----:B------:R-:W2:Y:S01]  /*08c0*/  LDG.E R14, desc[UR6][R14.64+0x8] ;  /* 0x000008060e0e7981 */ /* 0x000ea2000c1e1900 */
[----:B------:R-:W-:Y:S01]  /*08d0*/  IMAD.MOV.U32 R5, RZ, RZ, R11 ;  /* 0x000000ffff057224 */ /* 0x000fe200078e000b */
[----:B------:R-:W-:Y:S02]  /*08e0*/  MOV R19, R13 ;  /* 0x0000000d00137202 */ /* 0x000fe40000000f00 */
[----:B--2---:R-:W-:-:S13]  /*08f0*/  FSETP.GE.AND P1, PT, R14, R17, PT ;  /* 0x000000110e00720b */ /* 0x004fda0003f26000 */
[----:B------:R-:W-:Y:S01]  /*0900*/  @P1 IADD3 R12, PT, PT, R13, 0x1, -R10 ;  /* 0x000000010d0c1810 */ /* 0x000fe20007ffe80a */
[----:B------:R-:W-:Y:S01]  /*0910*/  @P1 IMAD.MOV.U32 R4, RZ, RZ, R11 ;  /* 0x000000ffff041224 */ /* 0x000fe200078e000b */
[----:B------:R-:W-:Y:S02]  /*0920*/  @P1 PLOP3.LUT P0, PT, PT, PT, PT, 0x8, 0x80 ;  /* 0x000000000080181c */ /* 0x000fe40003f0e170 */
[----:B------:R-:W-:-:S05]  /*0930*/  @P1 SHF.R.S32.HI R12, RZ, 0x1, R12 ;  /* 0x00000001ff0c1819 */ /* 0x000fca000001140c */
[--C-:B------:R-:W-:Y:S02]  /*0940*/  @P1 IMAD.IADD R5, R11, 0x1, R12.reuse ;  /* 0x000000010b051824 */ /* 0x100fe400078e020c */
[----:B------:R-:W-:-:S07]  /*0950*/  @P1 IMAD.IADD R19, R13, 0x1, -R12 ;  /* 0x000000010d131824 */ /* 0x000fce00078e0a0c */
.L_x_10:
[----:B------:R-:W-:Y:S05]  /*0960*/  BSYNC.RECONVERGENT B3 ;  /* 0x0000000000037941 */ /* 0x000fea0003800200 */
.L_x_7:
[----:B------:R-:W-:Y:S05]  /*0970*/  @!P0 BRA `(.L_x_11) ;  /* 0xfffffffc00548947 */ /* 0x000fea000383ffff */
[----:B------:R-:W-:Y:S05]  /*0980*/  BSYNC.RECONVERGENT B2 ;  /* 0x0000000000027941 */ /* 0x000fea0003800200 */
.L_x_6:
[----:B------:R-:W-:Y:S05]  /*0990*/  WARPSYNC.ALL ;  /* 0x0000000000007948 */ /* 0x000fea0003800000 */
[--C-:B------:R-:W-:Y:S01]  /*09a0*/  IMAD.IADD R17, R0, 0x1, -R3.reuse ;  /* 0x0000000100117824 */ /* 0x100fe200078e0a03 */
[----:B------:R-:W-:Y:S01]  /*09b0*/  BSSY.RECONVERGENT B2, `(.L_x_12) ;  /* 0x000003a000027945 */ /* 0x000fe20003800200 */
[----:B------:R-:W-:Y:S01]  /*09c0*/  IMAD.IADD R4, R5, 0x1, -R3 ;  /* 0x0000000105047824 */ /* 0x000fe200078e0a03 */
[----:B---3--:R-:W-:Y:S02]  /*09d0*/  CS2R R8, SRZ ;  /* 0x0000000000087805 */ /* 0x008fe4000001ff00 */
[----:B-1----:R-:W-:-:S04]  /*09e0*/  IADD3 R7, PT, PT, R2, -R17, -R5 ;  /* 0x8000001102077210 */ /* 0x002fc80007ffe805 */
[----:B------:R-:W-:-:S04]  /*09f0*/  VIMNMX R6, PT, PT, R4, R7, PT ;  /* 0x0000000704067248 */ /* 0x000fc80003fe0100 */
[----:B------:R-:W-:Y:S01]  /*0a00*/  ISETP.GE.AND P0, PT, R6, 0x1, PT ;  /* 0x000000010600780c */ /* 0x000fe20003f06270 */
[----:B------:R-:W-:-:S12]  /*0a10*/  HFMA2 R6, -RZ, RZ, 0, 0 ;  /* 0x00000000ff067431 */ /* 0x000fd800000001ff */
[----:B------:R-:W-:Y:S05]  /*0a20*/  @!P0 BRA `(.L_x_13) ;  /* 0x0000000000c88947 */ /* 0x000fea0003800000 */
[----:B------:R-:W0:Y:S01]  /*0a30*/  LDC.64 R10, c[0x0][0x390] ;  /* 0x0000e400ff0a7b82 */ /* 0x000e220000000a00 */
[----:B------:R-:W-:Y:S01]  /*0a40*/  CS2R R8, SRZ ;  /* 0x0000000000087805 */ /* 0x000fe2000001ff00 */
[----:B------:R-:W-:-:S06]  /*0a50*/  IMAD.MOV.U32 R6, RZ, RZ, RZ ;  /* 0x000000ffff067224 */ /* 0x000fcc00078e00ff */
[----:B------:R-:W1:Y:S08]  /*0a60*/  LDC.64 R12, c[0x0][0x3a0] ;  /* 0x0000e800ff0c7b82 */ /* 0x000e700000000a00 */
[----:B------:R-:W2:Y:S01]  /*0a70*/  LDC.64 R14, c[0x0][0x380] ;  /* 0x0000e000ff0e7b82 */ /* 0x000ea20000000a00 */
[----:B0-----:R-:W-:-:S04]  /*0a80*/  IMAD.WIDE R10, R17, 0x10, R10 ;  /* 0x00000010110a7825 */ /* 0x001fc800078e020a */
[----:B-1----:R-:W-:-:S04]  /*0a90*/  IMAD.WIDE R12, R0, 0x10, R12 ;  /* 0x00000010000c7825 */ /* 0x002fc800078e020c */
[----:B--2---:R-:W-:-:S07]  /*0aa0*/  IMAD.WIDE R14, R3, 0x10, R14 ;  /* 0x00000010030e7825 */ /* 0x004fce00078e020e */
.L_x_14:
[----:B------:R-:W-:-:S04]  /*0ab0*/  IMAD.WIDE R16, R9, 0x10, R14 ;  /* 0x0000001009107825 */ /* 0x000fc800078e020e */
[----:B------:R-:W-:Y:S01]  /*0ac0*/  IMAD.WIDE R18, R6, 0x10, R10 ;  /* 0x0000001006127825 */ /* 0x000fe200078e020a */
[----:B------:R-:W2:Y:S04]  /*0ad0*/  LDG.E R24, desc[UR6][R16.64+0x8] ;  /* 0x0000080610187981 */ /* 0x000ea8000c1e1900 */
[----:B------:R-:W2:Y:S02]  /*0ae0*/  LDG.E R27, desc[UR6][R18.64+0x8] ;  /* 0x00000806121b7981 */ /* 0x000ea4000c1e1900 */
[----:B--2---:R-:W-:-:S13]  /*0af0*/  FSETP.GTU.AND P0, PT, R24, R27, PT ;  /* 0x0000001b1800720b */ /* 0x004fda0003f0c000 */
[----:B------:R-:W2:Y:S01]  /*0b00*/  @!P0 LDG.E.64 R20, desc[UR6][R16.64] ;  /* 0x0000000610148981 */ /* 0x000ea2000c1e1b00 */
[----:B------:R-:W-:-:S03]  /*0b10*/  IMAD.WIDE.U32 R22, R8, 0x10, R12 ;  /* 0x0000001008167825 */ /* 0x000fc600078e000c */
[----:B------:R-:W3:Y:S04]  /*0b20*/  @!P0 LDG.E R26, desc[UR6][R16.64+0xc] ;  /* 0x00000c06101a8981 */ /* 0x000ee8000c1e1900 */
[----:B------:R-:W-:Y:S04]  /*0b30*/  @!P0 STG.E desc[UR6][R22.64+0x8], R24 ;  /* 0x0000081816008986 */ /* 0x000fe8000c101906 */
[----:B--2---:R0:W-:Y:S04]  /*0b40*/  @!P0 STG.E.64 desc[UR6][R22.64], R20 ;  /* 0x0000001416008986 */ /* 0x0041e8000c101b06 */
[----:B------:R-:W2:Y:S04]  /*0b50*/  @P0 LDG.E.64 R24, desc[UR6][R18.64] ;  /* 0x0000000612180981 */ /* 0x000ea8000c1e1b00 */
[----:B------:R1:W4:Y:S01]  /*0b60*/  @P0 LDG.E R20, desc[UR6][R18.64+0xc] ;  /* 0x00000c0612140981 */ /* 0x000322000c1e1900 */
[----:B---3--:R-:W-:-:S02]  /*0b70*/  @!P0 PRMT R28, R26, 0x7770, RZ ;  /* 0x000077701a1c8816 */ /* 0x008fc400000000ff */
[C---:B------:R-:W-:Y:S02]  /*0b80*/  @!P0 PRMT R29, R26.reuse, 0x7771, RZ ;  /* 0x000077711a1d8816 */ /* 0x040fe400000000ff */
[C---:B------:R-:W-:Y:S02]  /*0b90*/  @!P0 PRMT R16, R26.reuse, 0x7773, RZ ;  /* 0x000077731a108816 */ /* 0x040fe400000000ff */
[----:B------:R-:W-:Y:S01]  /*0ba0*/  @!P0 PRMT R26, R26, 0x7772, RZ ;  /* 0x000077721a1a8816 */ /* 0x000fe200000000ff */
[--C-:B------:R-:W-:Y:S02]  /*0bb0*/  @!P0 IMAD.MOV.U32 R18, RZ, RZ, R8.reuse ;  /* 0x000000ffff128224 */ /* 0x100fe400078e0008 */
[----:B-1----:R-:W-:Y:S02]  /*0bc0*/  @P0 IMAD.MOV.U32 R18, RZ, RZ, R8 ;  /* 0x000000ffff120224 */ /* 0x002fe400078e0008 */
[----:B------:R-:W-:Y:S02]  /*0bd0*/  @!P0 IMAD.MOV.U32 R19, RZ, RZ, RZ ;  /* 0x000000ffff138224 */ /* 0x000fe400078e00ff */
[----:B------:R-:W-:Y:S01]  /*0be0*/  @P0 IMAD.MOV.U32 R19, RZ, RZ, RZ ;  /* 0x000000ffff130224 */ /* 0x000fe200078e00ff */
[----:B------:R1:W-:Y:S01]  /*0bf0*/  @P0 STG.E desc[UR6][R22.64+0x8], R27 ;  /* 0x0000081b16000986 */ /* 0x0003e2000c101906 */
[----:B------:R-:W-:Y:S01]  /*0c00*/  @!P0 VIADD R9, R9, 0x1 ;  /* 0x0000000109098836 */ /* 0x000fe20000000000 */
[----:B------:R-:W-:Y:S01]  /*0c10*/  @P0 IADD3 R6, PT, PT, R6, 0x1, RZ ;  /* 0x0000000106060810 */ /* 0x000fe20007ffe0ff */
[----:B------:R-:W-:Y:S01]  /*0c20*/  VIADD R8, R8, 0x1 ;  /* 0x0000000108087836 */ /* 0x000fe20000000000 */
[----:B----4-:R-:W-:-:S02]  /*0c30*/  @P0 PRMT R16, R20, 0x7773, RZ ;  /* 0x0000777314100816 */ /* 0x010fc400000000ff */
[C---:B------:R-:W-:Y:S02]  /*0c40*/  @P0 PRMT R26, R20.reuse, 0x7772, RZ ;  /* 0x00007772141a0816 */ /* 0x040fe400000000ff */
[C---:B------:R-:W-:Y:S02]  /*0c50*/  @P0 PRMT R28, R20.reuse, 0x7770, RZ ;  /* 0x00007770141c0816 */ /* 0x040fe400000000ff */
[----:B------:R-:W-:Y:S02]  /*0c60*/  @P0 PRMT R29, R20, 0x7771, RZ ;  /* 0x00007771141d0816 */ /* 0x000fe400000000ff */
[----:B------:R-:W-:Y:S02]  /*0c70*/  LOP3.LUT R16, R16, 0xffff, RZ, 0xc0, !PT ;  /* 0x0000ffff10107812 */ /* 0x000fe400078ec0ff */
[----:B------:R-:W-:Y:S02]  /*0c80*/  LOP3.LUT R17, R26, 0xffff, RZ, 0xc0, !PT ;  /* 0x0000ffff1a117812 */ /* 0x000fe400078ec0ff */
[----:B------:R-:W-:-:S02]  /*0c90*/  LOP3.LUT R28, R28, 0xffff, RZ, 0xc0, !PT ;  /* 0x0000ffff1c1c7812 */ /* 0x000fc400078ec0ff */
[----:B------:R-:W-:Y:S02]  /*0ca0*/  LOP3.LUT R29, R29, 0xffff, RZ, 0xc0, !PT ;  /* 0x0000ffff1d1d7812 */ /* 0x000fe400078ec0ff */
[----:B0-----:R-:W-:Y:S02]  /*0cb0*/  PRMT R20, R17, 0x3340, R16 ;  /* 0x0000334011147816 */ /* 0x001fe40000000010 */
[----:B------:R-:W-:Y:S02]  /*0cc0*/  PRMT R29, R28, 0x3340, R29 ;  /* 0x000033401c1d7816 */ /* 0x000fe4000000001d */
[C---:B------:R-:W-:Y:S02]  /*0cd0*/  LEA R16, P1, R18.reuse, R12, 0x4 ;  /* 0x0000000c12107211 */ /* 0x040fe400078220ff */
[----:B------:R-:W-:Y:S02]  /*0ce0*/  PRMT R29, R29, 0x5410, R20 ;  /* 0x000054101d1d7816 */ /* 0x000fe40000000014 */
[----:B------:R-:W-:Y:S01]  /*0cf0*/  LEA.HI.X R17, R18, R13, R19, 0x4, P1 ;  /* 0x0000000d12117211 */ /* 0x000fe200008f2413 */
[----:B--2---:R1:W-:Y:S04]  /*0d00*/  @P0 STG.E.64 desc[UR6][R22.64], R24 ;  /* 0x0000001816000986 */ /* 0x0043e8000c101b06 */
[----:B------:R1:W-:Y:S01]  /*0d10*/  STG.E desc[UR6][R16.64+0xc], R29 ;  /* 0x00000c1d10007986 */ /* 0x0003e2000c101906 */
[----:B------:R-:W-:-:S02]  /*0d20*/  ISETP.GE.AND P0, PT, R6, R7, PT ;  /* 0x000000070600720c */ /* 0x000fc40003f06270 */
[----:B------:R-:W-:-:S13]  /*0d30*/  ISETP.LT.AND P1, PT, R9, R4, PT ;  /* 0x000000040900720c */ /* 0x000fda0003f21270 */
[----:B-1----:R-:W-:Y:S05]  /*0d40*/  @!P0 BRA P1, `(.L_x_14) ;  /* 0xfffffffc00588947 */ /* 0x002fea000083ffff */
.L_x_13:
[----:B------:R-:W-:Y:S05]  /*0d50*/  BSYNC.RECONVERGENT B2 ;  /* 0x0000000000027941 */ /* 0x000fea0003800200 */
.L_x_12:
[----:B------:R-:W-:-:S13]  /*0d60*/  ISETP.NE.AND P0, PT, R9, R4, PT ;  /* 0x000000040900720c */ /* 0x000fda0003f05270 */
[----:B------:R-:W-:Y:S05]  /*0d70*/  @!P0 BRA `(.L_x_15) ;  /* 0x0000000c00188947 */ /* 0x000fea0003800000 */
[----:B------:R-:W-:-:S13]  /*0d80*/  ISETP.GE.AND P0, PT, R9, R4, PT ;  /* 0x000000040900720c */ /* 0x000fda0003f06270 */
[----:B------:R-:W-:Y:S05]  /*0d90*/  @P0 EXIT ;  /* 0x000000000000094d */ /* 0x000fea0003800000 */
[----:B------:R-:W-:Y:S01]  /*0da0*/  IMAD.IADD R6, R3, 0x1, R9 ;  /* 0x0000000103067824 */ /* 0x000fe200078e0209 */
[----:B------:R-:W-:Y:S03]  /*0db0*/  BSSY.RECONVERGENT B2, `(.L_x_16) ;  /* 0x000001f000027945 */ /* 0x000fe60003800200 */
[----:B------:R-:W-:Y:S02]  /*0dc0*/  IMAD.IADD R2, R5, 0x1, -R6 ;  /* 0x0000000105027824 */ /* 0x000fe400078e0a06 */
[----:B------:R-:W-:-:S03]  /*0dd0*/  IMAD.IADD R5, R6, 0x1, -R5 ;  /* 0x0000000106057824 */ /* 0x000fc600078e0a05 */
[----:B------:R-:W-:Y:S02]  /*0de0*/  LOP3.LUT P1, R15, R2, 0x3, RZ, 0xc0, !PT ;  /* 0x00000003020f7812 */ /* 0x000fe4000782c0ff */
[----:B------:R-:W-:-:S11]  /*0df0*/  ISETP.GT.U32.AND P0, PT, R5, -0x4, PT ;  /* 0xfffffffc0500780c */ /* 0x000fd60003f04070 */
[----:B------:R-:W-:Y:S05]  /*0e00*/  @!P1 BRA `(.L_x_17) ;  /* 0x0000000000649947 */ /* 0x000fea0003800000 */
[----:B------:R-:W0:Y:S01]  /*0e10*/  LDC.64 R12, c[0x0][0x380] ;  /* 0x0000e000ff0c7b82 */ /* 0x000e220000000a00 */
[----:B------:R-:W1:Y:S01]  /*0e20*/  LDCU.64 UR4, c[0x0][0x3a0] ;  /* 0x00007400ff0477ac */ /* 0x000e620008000a00 */
[C---:B------:R-:W-:Y:S01]  /*0e30*/  IMAD.WIDE.U32 R6, R8.reuse, 0x10, RZ ;  /* 0x0000001008067825 */ /* 0x040fe200078e00ff */
[----:B------:R-:W-:-:S03]  /*0e40*/  IADD3 R8, PT, PT, R8, R15, RZ ;  /* 0x0000000f08087210 */ /* 0x000fc60007ffe0ff */
[----:B------:R-:W-:Y:S02]  /*0e50*/  IMAD.MOV R2, RZ, RZ, -R15 ;  /* 0x000000ffff027224 */ /* 0x000fe400078e0a0f */
[----:B------:R-:W-:-:S03]  /*0e60*/  IMAD.WIDE R10, R0, 0x10, R6 ;  /* 0x00000010000a7825 */ /* 0x000fc600078e0206 */
[----:B-1----:R-:W-:-:S04]  /*0e70*/  IADD3 R5, P1, PT, R10, UR4, RZ ;  /* 0x000000040a057c10 */ /* 0x002fc8000ff3e0ff */
[----:B------:R-:W-:Y:S01]  /*0e80*/  IADD3 R5, P2, PT, R5, 0x8, RZ ;  /* 0x0000000805057810 */ /* 0x000fe20007f5e0ff */
[----:B0-----:R-:W-:-:S03]  /*0e90*/  IMAD.WIDE R12, R3, 0x10, R12 ;  /* 0x00000010030c7825 */ /* 0x001fc600078e020c */
[----:B------:R-:W-:Y:S02]  /*0ea0*/  IADD3.X R16, PT, PT, RZ, UR5, R11, P2, P1 ;  /* 0x00000005ff107c10 */ /* 0x000fe400097e240b */
[----:B------:R-:W-:-:S05]  /*0eb0*/  IADD3 R6, P3, PT, R12, 0x8, RZ ;  /* 0x000000080c067810 */ /* 0x000fca0007f7e0ff */
[----:B------:R-:W-:-:S08]  /*0ec0*/  IMAD.X R7, RZ, RZ, R13, P3 ;  /* 0x000000ffff077224 */ /* 0x000fd000018e060d */
.L_x_18:
[----:B0-----:R-:W-:-:S05]  /*0ed0*/  IMAD.WIDE R10, R9, 0x10, R6 ;  /* 0x00000010090a7825 */ /* 0x001fca00078e0206 */
[----:B------:R-:W2:Y:S04]  /*0ee0*/  LDG.E.64 R12, desc[UR6][R10.64+-0x8] ;  /* 0xfffff8060a0c7981 */ /* 0x000ea8000c1e1b00 */
[----:B------:R0:W3:Y:S01]  /*0ef0*/  LDG.E.64 R14, desc[UR6][R10.64] ;  /* 0x000000060a0e7981 */ /* 0x0000e2000c1e1b00 */
[----:B------:R-:W-:Y:S02]  /*0f00*/  VIADD R2, R2, 0x1 ;  /* 0x0000000102027836 */ /* 0x000fe40000000000 */
[----:B------:R-:W-:-:S03]  /*0f10*/  VIADD R9, R9, 0x1 ;  /* 0x0000000109097836 */ /* 0x000fc60000000000 */
[----:B------:R-:W-:Y:S01]  /*0f20*/  ISETP.NE.AND P1, PT, R2, RZ, PT ;  /* 0x000000ff0200720c */ /* 0x000fe20003f25270 */
[----:B0-----:R-:W-:Y:S02]  /*0f30*/  IMAD.MOV.U32 R10, RZ, RZ, R5 ;  /* 0x000000ffff0a7224 */ /* 0x001fe400078e0005 */
[----:B------:R-:W-:-:S03]  /*0f40*/  IMAD.MOV.U32 R11, RZ, RZ, R16 ;  /* 0x000000ffff0b7224 */ /* 0x000fc600078e0010 */
[----:B------:R-:W-:-:S04]  /*0f50*/  IADD3 R5, P2, PT, R10, 0x10, RZ ;  /* 0x000000100a057810 */ /* 0x000fc80007f5e0ff */
[----:B------:R-:W-:Y:S01]  /*0f60*/  IADD3.X R16, PT, PT, RZ, R11, RZ, P2, !PT ;  /* 0x0000000bff107210 */ /* 0x000fe200017fe4ff */
[----:B--2---:R0:W-:Y:S04]  /*0f70*/  STG.E.64 desc[UR6][R10.64+-0x8], R12 ;  /* 0xfffff80c0a007986 */ /* 0x0041e8000c101b06 */
[----:B---3--:R0:W-:Y:S01]  /*0f80*/  STG.E.64 desc[UR6][R10.64], R14 ;  /* 0x0000000e0a007986 */ /* 0x0081e2000c101b06 */
[----:B------:R-:W-:Y:S05]  /*0f90*/  @P1 BRA `(.L_x_18) ;  /* 0xfffffffc00cc1947 */ /* 0x000fea000383ffff */
.L_x_17:
[----:B------:R-:W-:Y:S05]  /*0fa0*/  BSYNC.RECONVERGENT B2 ;  /* 0x0000000000027941 */ /* 0x000fea0003800200 */
.L_x_16:
[----:B------:R-:W-:Y:S05]  /*0fb0*/  @P0 EXIT ;  /* 0x000000000000094d */ /* 0x000fea0003800000 */
[----:B0-----:R-:W0:Y:S01]  /*0fc0*/  LDC.64 R12, c[0x0][0x380] ;  /* 0x0000e000ff0c7b82 */ /* 0x001e220000000a00 */
[----:B------:R-:W1:Y:S01]  /*0fd0*/  LDCU.64 UR4, c[0x0][0x3a0] ;  /* 0x00007400ff0477ac */ /* 0x000e620008000a00 */
[----:B------:R-:W-:Y:S01]  /*0fe0*/  IMAD.WIDE.U32 R6, R8, 0x10, RZ ;  /* 0x0000001008067825 */ /* 0x000fe200078e00ff */
[----:B------:R-:W-:Y:S03]  /*0ff0*/  BSSY.RECONVERGENT B2, `(.L_x_19) ;  /* 0x000005c000027945 */ /* 0x000fe60003800200 */
[----:B------:R-:W-:-:S04]  /*1000*/  IMAD.WIDE R10, R0, 0x10, R6 ;  /* 0x00000010000a7825 */ /* 0x000fc800078e0206 */
[----:B------:R-:W-:-:S05]  /*1010*/  IMAD.IADD R0, R4, 0x1, -R9 ;  /* 0x0000000104007824 */ /* 0x000fca00078e0a09 */
[----:B------:R-:W-:Y:S02]  /*1020*/  ISETP.GT.AND P1, PT, R0, 0xc, PT ;  /* 0x0000000c0000780c */ /* 0x000fe40003f24270 */
[----:B-1----:R-:W-:-:S04]  /*1030*/  IADD3 R2, P0, PT, R10, UR4, RZ ;  /* 0x000000040a027c10 */ /* 0x002fc8000ff1e0ff */
[----:B------:R-:W-:Y:S01]  /*1040*/  IADD3 R2, P2, PT, R2, 0x20, RZ ;  /* 0x0000002002027810 */ /* 0x000fe20007f5e0ff */
[----:B0-----:R-:W-:-:S03]  /*1050*/  IMAD.WIDE R12, R3, 0x10, R12 ;  /* 0x00000010030c7825 */ /* 0x001fc600078e020c */
[----:B------:R-:W-:Y:S02]  /*1060*/  IADD3.X R3, PT, PT, RZ, UR5, R11, P2, P0 ;  /* 0x00000005ff037c10 */ /* 0x000fe400097e040b */
[----:B------:R-:W-:Y:S02]  /*1070*/  IADD3 R6, P3, PT, R12, 0x20, RZ ;  /* 0x000000200c067810 */ /* 0x000fe40007f7e0ff */
[----:B------:R-:W-:-:S03]  /*1080*/  PLOP3.LUT P0, PT, PT, PT, PT, 0x80, 0x8 ;  /* 0x000000000008781c */ /* 0x000fc60003f0f070 */
[----:B------:R-:W-:Y:S01]  /*1090*/  IMAD.X R7, RZ, RZ, R13, P3 ;  /* 0x000000ffff077224 */ /* 0x000fe200018e060d */
[----:B------:R-:W-:Y:S09]  /*10a0*/  @!P1 BRA `(.L_x_20) ;  /* 0x0000000400409947 */ /* 0x000ff20003800000 */
[----:B------:R-:W-:Y:S01]  /*10b0*/  PLOP3.LUT P0, PT, PT, PT, PT, 0x8, 0x80 ;  /* 0x000000000080781c */ /* 0x000fe20003f0e170 */
[----:B------:R-:W-:-:S12]  /*10c0*/  VIADD R0, R4, 0xfffffff4 ;  /* 0xfffffff404007836 */ /* 0x000fd80000000000 */
.L_x_21:
[----:B------:R-:W-:-:S05]  /*10d0*/  IMAD.WIDE R12, R9, 0x10, R6 ;  /* 0x00000010090c7825 */ /* 0x000fca00078e0206 */
[----:B------:R-:W2:Y:S04]  /*10e0*/  LDG.E.64 R10, desc[UR6][R12.64+-0x20] ;  /* 0xffffe0060c0a7981 */ /* 0x000ea8000c1e1b00 */
[----:B------:R-:W3:Y:S04]  /*10f0*/  LDG.E.64 R14, desc[UR6][R12.64+-0x18] ;  /* 0xffffe8060c0e7981 */ /* 0x000ee8000c1e1b00 */
[----:B--2---:R0:W-:Y:S04]  /*1100*/  STG.E.64 desc[UR6][R2.64+-0x20], R10 ;  /* 0xffffe00a02007986 */ /* 0x0041e8000c101b06 */
[----:B---3--:R1:W-:Y:S04]  /*1110*/  STG.E.64 desc[UR6][R2.64+-0x18], R14 ;  /* 0xffffe80e02007986 */ /* 0x0083e8000c101b06 */
[----:B------:R-:W2:Y:S04]  /*1120*/  LDG.E.64 R16, desc[UR6][R12.64+-0x10] ;  /* 0xfffff0060c107981 */ /* 0x000ea8000c1e1b00 */
[----:B------:R-:W3:Y:S04]  /*1130*/  LDG.E.64 R18, desc[UR6][R12.64+-0x8] ;  /* 0xfffff8060c127981 */ /* 0x000ee8000c1e1b00 */
[----:B--2---:R2:W-:Y:S04]  /*1140*/  STG.E.64 desc[UR6][R2.64+-0x10], R16 ;  /* 0xfffff01002007986 */ /* 0x0045e8000c101b06 */
[----:B---3--:R3:W-:Y:S04]  /*1150*/  STG.E.64 desc[UR6][R2.64+-0x8], R18 ;  /* 0xfffff81202007986 */ /* 0x0087e8000c101b06 */
[----:B------:R-:W4:Y:S04]  /*1160*/  LDG.E.64 R20, desc[UR6][R12.64] ;  /* 0x000000060c147981 */ /* 0x000f28000c1e1b00 */
[----:B------:R-:W5:Y:S01]  /*1170*/  LDG.E.64 R22, desc[UR6][R12.64+0x8] ;  /* 0x000008060c167981 */ /* 0x000f62000c1e1b00 */
[----:B0-----:R-:W-:-:S03]  /*1180*/  VIADD R11, R9, 0x4 ;  /* 0x00000004090b7836 */ /* 0x001fc60000000000 */
[----:B----4-:R0:W-:Y:S04]  /*1190*/  STG.E.64 desc[UR6][R2.64], R20 ;  /* 0x0000001402007986 */ /* 0x0101e8000c101b06 */
[----:B-----5:R4:W-:Y:S04]  /*11a0*/  STG.E.64 desc[UR6][R2.64+0x8], R22 ;  /* 0x0000081602007986 */ /* 0x0209e8000c101b06 */
[----:B------:R-:W5:Y:S04]  /*11b0*/  LDG.E.64 R24, desc[UR6][R12.64+0x10] ;  /* 0x000010060c187981 */ /* 0x000f68000c1e1b00 */
[----:B------:R-:W2:Y:S01]  /*11c0*/  LDG.E.64 R26, desc[UR6][R12.64+0x18] ;  /* 0x000018060c1a7981 */ /* 0x000ea2000c1e1b00 */
[----:B------:R-:W-:-:S03]  /*11d0*/  IMAD.WIDE R10, R11, 0x10, R6 ;  /* 0x000000100b0a7825 */ /* 0x000fc600078e0206 */
[----:B-----5:R5:W-:Y:S04]  /*11e0*/  STG.E.64 desc[UR6][R2.64+0x10], R24 ;  /* 0x0000101802007986 */ /* 0x020be8000c101b06 */
[----:B--2---:R2:W-:Y:S04]  /*11f0*/  STG.E.64 desc[UR6][R2.64+0x18], R26 ;  /* 0x0000181a02007986 */ /* 0x0045e8000c101b06 */
[----:B-1----:R-:W3:Y:S04]  /*1200*/  LDG.E.64 R14, desc[UR6][R10.64+-0x20] ;  /* 0xffffe0060a0e7981 */ /* 0x002ee8000c1e1b00 */
[----:B------:R-:W4:Y:S04]  /*1210*/  LDG.E.64 R16, desc[UR6][R10.64+-0x18] ;  /* 0xffffe8060a107981 */ /* 0x000f28000c1e1b00 */
[----:B---3--:R1:W-:Y:S04]  /*1220*/  STG.E.64 desc[UR6][R2.64+0x20], R14 ;  /* 0x0000200e02007986 */ /* 0x0083e8000c101b06 */
[----:B----4-:R3:W-:Y:S04]  /*1230*/  STG.E.64 desc[UR6][R2.64+0x28], R16 ;  /* 0x0000281002007986 */ /* 0x0107e8000c101b06 */
[----:B------:R-:W4:Y:S04]  /*1240*/  LDG.E.64 R18, desc[UR6][R10.64+-0x10] ;  /* 0xfffff0060a127981 */ /* 0x000f28000c1e1b00 */
[----:B0-----:R-:W5:Y:S04]  /*1250*/  LDG.E.64 R20, desc[UR6][R10.64+-0x8] ;  /* 0xfffff8060a147981 */ /* 0x001f68000c1e1b00 */
[----:B----4-:R0:W-:Y:S04]  /*1260*/  STG.E.64 desc[UR6][R2.64+0x30], R18 ;  /* 0x0000301202007986 */ /* 0x0101e8000c101b06 */
[----:B-----5:R4:W-:Y:S04]  /*1270*/  STG.E.64 desc[UR6][R2.64+0x38], R20 ;  /* 0x0000381402007986 */ /* 0x0209e8000c101b06 */
[----:B------:R-:W5:Y:S04]  /*1280*/  LDG.E.64 R22, desc[UR6][R10.64] ;  /* 0x000000060a167981 */ /* 0x000f68000c1e1b00 */
[----:B------:R-:W2:Y:S01]  /*1290*/  LDG.E.64 R24, desc[UR6][R10.64+0x8] ;  /* 0x000008060a187981 */ /* 0x000ea2000c1e1b00 */
[----:B------:R-:W-:-:S03]  /*12a0*/  IADD3 R13, PT, PT, R9, 0x8, RZ ;  /* 0x00000008090d7810 */ /* 0x000fc60007ffe0ff */
[----:B-----5:R5:W-:Y:S04]  /*12b0*/  STG.E.64 desc[UR6][R2.64+0x40], R22 ;  /* 0x0000401602007986 */ /* 0x020be8000c101b06 */
[----:B--2---:R2:W-:Y:S04]  /*12c0*/  STG.E.64 desc[UR6][R2.64+0x48], R24 ;  /* 0x0000481802007986 */ /* 0x0045e8000c101b06 */
[----:B------:R-:W3:Y:S04]  /*12d0*/  LDG.E.64 R26, desc[UR6][R10.64+0x10] ;  /* 0x000010060a1a7981 */ /* 0x000ee8000c1e1b00 */
[----:B-1----:R-:W4:Y:S01]  /*12e0*/  LDG.E.64 R14, desc[UR6][R10.64+0x18] ;  /* 0x000018060a0e7981 */ /* 0x002f22000c1e1b00 */
[----:B------:R-:W-:-:S03]  /*12f0*/  IMAD.WIDE R12, R13, 0x10, R6 ;  /* 0x000000100d0c7825 */ /* 0x000fc600078e0206 */
[----:B---3--:R1:W-:Y:S04]  /*1300*/  STG.E.64 desc[UR6][R2.64+0x50], R26 ;  /* 0x0000501a02007986 */ /* 0x0083e8000c101b06 */
[----:B----4-:R3:W-:Y:S04]  /*1310*/  STG.E.64 desc[UR6][R2.64+0x58], R14 ;  /* 0x0000580e02007986 */ /* 0x0107e8000c101b06 */
[----:B------:R-:W4:Y:S04]  /*1320*/  LDG.E.64 R16, desc[UR6][R12.64+-0x20] ;  /* 0xffffe0060c107981 */ /* 0x000f28000c1e1b00 */
[----:B0-----:R-:W5:Y:S04]  /*1330*/  LDG.E.64 R18, desc[UR6][R12.64+-0x18] ;  /* 0xffffe8060c127981 */ /* 0x001f68000c1e1b00 */
[----:B----4-:R0:W-:Y:S04]  /*1340*/  STG.E.64 desc[UR6][R2.64+0x60], R16 ;  /* 0x0000601002007986 */ /* 0x0101e8000c101b06 */
[----:B-----5:R4:W-:Y:S04]  /*1350*/  STG.E.64 desc[UR6][R2.64+0x68], R18 ;  /* 0x0000681202007986 */ /* 0x0209e8000c101b06 */
[----:B------:R-:W5:Y:S04]  /*1360*/  LDG.E.64 R20, desc[UR6][R12.64+-0x10] ;  /* 0xfffff0060c147981 */ /* 0x000f68000c1e1b00 */
[----:B------:R-:W2:Y:S04]  /*1370*/  LDG.E.64 R22, desc[UR6][R12.64+-0x8] ;  /* 0xfffff8060c167981 */ /* 0x000ea8000c1e1b00 */
[----:B-----5:R5:W-:Y:S04]  /*1380*/  STG.E.64 desc[UR6][R2.64+0x70], R20 ;  /* 0x0000701402007986 */ /* 0x020be8000c101b06 */
[----:B--2---:R2:W-:Y:S04]  /*1390*/  STG.E.64 desc[UR6][R2.64+0x78], R22 ;  /* 0x0000781602007986 */ /* 0x0045e8000c101b06 */
[----:B------:R-:W3:Y:S04]  /*13a0*/  LDG.E.64 R24, desc[UR6][R12.64] ;  /* 0x000000060c187981 */ /* 0x000ee8000c1e1b00 */
[----:B-1----:R-:W4:Y:S01]  /*13b0*/  LDG.E.64 R26, desc[UR6][R12.64+0x8] ;  /* 0x000008060c1a7981 */ /* 0x002f22000c1e1b00 */
[----:B------:R-:W-:-:S03]  /*13c0*/  VIADD R11, R9, 0xc ;  /* 0x0000000c090b7836 */ /* 0x000fc60000000000 */
[----:B---3--:R1:W-:Y:S04]  /*13d0*/  STG.E.64 desc[UR6][R2.64+0x80], R24 ;  /* 0x0000801802007986 */ /* 0x0083e8000c101b06 */
[----:B----4-:R-:W-:Y:S04]  /*13e0*/  STG.E.64 desc[UR6][R2.64+0x88], R26 ;  /* 0x0000881a02007986 */ /* 0x010fe8000c101b06 */
[----:B------:R-:W3:Y:S04]  /*13f0*/  LDG.E.64 R14, desc[UR6][R12.64+0x10] ;  /* 0x000010060c0e7981 */ /* 0x000ee8000c1e1b00 */
[----:B0-----:R-:W4:Y:S01]  /*1400*/  LDG.E.64 R16, desc[UR6][R12.64+0x18] ;  /* 0x000018060c107981 */ /* 0x001f22000c1e1b00 */
[----:B------:R-:W-:-:S03]  /*1410*/  IMAD.WIDE R10, R11, 0x10, R6 ;  /* 0x000000100b0a7825 */ /* 0x000fc600078e0206 */
[----:B---3--:R0:W-:Y:S04]  /*1420*/  STG.E.64 desc[UR6][R2.64+0x90], R14 ;  /* 0x0000900e02007986 */ /* 0x0081e8000c101b06 */
[----:B----4-:R3:W-:Y:S04]  /*1430*/  STG.E.64 desc[UR6][R2.64+0x98], R16 ;  /* 0x0000981002007986 */ /* 0x0107e8000c101b06 */
[----:B------:R-:W4:Y:S04]  /*1440*/  LDG.E.64 R18, desc[UR6][R10.64+-0x20] ;  /* 0xffffe0060a127981 */ /* 0x000f28000c1e1b00 */
[----:B-----5:R-:W5:Y:S04]  /*1450*/  LDG.E.64 R20, desc[UR6][R10.64+-0x18] ;  /* 0xffffe8060a147981 */ /* 0x020f68000c1e1b00 */
[----:B----4-:R4:W-:Y:S04]  /*1460*/  STG.E.64 desc[UR6][R2.64+0xa0], R18 ;  /* 0x0000a01202007986 */ /* 0x0109e8000c101b06 */
[----:B-----5:R-:W-:Y:S04]  /*1470*/  STG.E.64 desc[UR6][R2.64+0xa8], R20 ;  /* 0x0000a81402007986 */ /* 0x020fe8000c101b06 */
[----:B--2---:R-:W2:Y:S04]  /*1480*/  LDG.E.64 R22, desc[UR6][R10.64+-0x10] ;  /* 0xfffff0060a167981 */ /* 0x004ea8000c1e1b00 */
[----:B-1----:R-:W5:Y:S04]  /*1490*/  LDG.E.64 R24, desc[UR6][R10.64+-0x8] ;  /* 0xfffff8060a187981 */ /* 0x002f68000c1e1b00 */
[----:B--2---:R-:W-:Y:S04]  /*14a0*/  STG.E.64 desc[UR6][R2.64+0xb0], R22 ;  /* 0x0000b01602007986 */ /* 0x004fe8000c101b06 */
[----:B-----5:R-:W-:Y:S04]  /*14b0*/  STG.E.64 desc[UR6][R2.64+0xb8], R24 ;  /* 0x0000b81802007986 */ /* 0x020fe8000c101b06 */
[----:B------:R-:W2:Y:S04]  /*14c0*/  LDG.E.64 R12, desc[UR6][R10.64] ;  /* 0x000000060a0c7981 */ /* 0x000ea8000c1e1b00 */
[----:B0-----:R-:W5:Y:S01]  /*14d0*/  LDG.E.64 R14, desc[UR6][R10.64+0x8] ;  /* 0x000008060a0e7981 */ /* 0x001f62000c1e1b00 */
[----:B------:R-:W-:-:S05]  /*14e0*/  VIADD R9, R9, 0x10 ;  /* 0x0000001009097836 */ /* 0x000fca0000000000 */
[----:B------:R-:W-:Y:S01]  /*14f0*/  ISETP.GE.AND P1, PT, R9, R0, PT ;  /* 0x000000000900720c */ /* 0x000fe20003f26270 */
[----:B--2---:R-:W-:Y:S04]  /*1500*/  STG.E.64 desc[UR6][R2.64+0xc0], R12 ;  /* 0x0000c00c02007986 */ /* 0x004fe8000c101b06 */
[----:B-----5:R-:W-:Y:S04]  /*1510*/  STG.E.64 desc[UR6][R2.64+0xc8], R14 ;  /* 0x0000c80e02007986 */ /* 0x020fe8000c101b06 */
[----:B---3--:R-:W2:Y:S04]  /*1520*/  LDG.E.64 R16, desc[UR6][R10.64+0x10] ;  /* 0x000010060a107981 */ /* 0x008ea8000c1e1b00 */
[----:B----4-:R-:W3:Y:S01]  /*1530*/  LDG.E.64 R18, desc[UR6][R10.64+0x18] ;  /* 0x000018060a127981 */ /* 0x010ee2000c1e1b00 */
[----:B------:R-:W-:-:S05]  /*1540*/  IADD3 R5, P2, PT, R2, 0x100, RZ ;  /* 0x0000010002057810 */ /* 0x000fca0007f5e0ff */
[----:B------:R-:W-:Y:S01]  /*1550*/  IMAD.X R8, RZ, RZ, R3, P2 ;  /* 0x000000ffff087224 */ /* 0x000fe200010e0603 */
[----:B--2---:R-:W-:Y:S04]  /*1560*/  STG.E.64 desc[UR6][R2.64+0xd0], R16 ;  /* 0x0000d01002007986 */ /* 0x004fe8000c101b06 */
[----:B---3--:R0:W-:Y:S02]  /*1570*/  STG.E.64 desc[UR6][R2.64+0xd8], R18 ;  /* 0x0000d81202007986 */ /* 0x0081e4000c101b06 */
[----:B0-----:R-:W-:Y:S01]  /*1580*/  IMAD.MOV.U32 R2, RZ, RZ, R5 ;  /* 0x000000ffff027224 */ /* 0x001fe200078e0005 */
[----:B------:R-:W-:Y:S01]  /*1590*/  MOV R3, R8 ;  /* 0x0000000800037202 */ /* 0x000fe20000000f00 */
[----:B------:R-:W-:Y:S06]  /*15a0*/  @!P1 BRA `(.L_x_21) ;  /* 0xfffffff800c89947 */ /* 0x000fec000383ffff */
.L_x_20:
[----:B------:R-:W-:Y:S05]  /*15b0*/  BSYNC.RECONVERGENT B2 ;  /* 0x0000000000027941 */ /* 0x000fea0003800200 */
.L_x_19:
[----:B------:R-:W-:Y:S01]  /*15c0*/  IMAD.IADD R0, R4, 0x1, -R9 ;  /* 0x0000000104007824 */ /* 0x000fe200078e0a09 */
[----:B------:R-:W-:Y:S04]  /*15d0*/  BSSY.RECONVERGENT B2, `(.L_x_22) ;  /* 0x000002c000027945 */ /* 0x000fe80003800200 */
[----:B------:R-:W-:-:S13]  /*15e0*/  ISETP.GT.AND P1, PT, R0, 0x4, PT ;  /* 0x000000040000780c */ /* 0x000fda0003f24270 */
[----:B------:R-:W-:Y:S05]  /*15f0*/  @!P1 BRA `(.L_x_23) ;  /* 0x0000000000a49947 */ /* 0x000fea0003800000 */
        /* <DEDUP_REMOVED lines=18> */
[----:B--2---:R-:W-:Y:S04]  /*1720*/  STG.E.64 desc[UR6][R2.64+0x18], R26 ;  /* 0x0000181a02007986 */ /* 0x004fe8000c101b06 */
[----:B-1----:R-:W2:Y:S04]  /*1730*/  LDG.E.64 R14, desc[UR6][R12.64+-0x20] ;  /* 0xffffe0060c0e7981 */ /* 0x002ea8000c1e1b00 */
[----:B------:R-:W3:Y:S04]  /*1740*/  LDG.E.64 R16, desc[UR6][R12.64+-0x18] ;  /* 0xffffe8060c107981 */ /* 0x000ee8000c1e1b00 */
[----:B--2---:R1:W-:Y:S04]  /*1750*/  STG.E.64 desc[UR6][R2.64+0x20], R14 ;  /* 0x0000200e02007986 */ /* 0x0043e8000c101b06 */
[----:B---3--:R-:W-:Y:S04]  /*1760*/  STG.E.64 desc[UR6][R2.64+0x28], R16 ;  /* 0x0000281002007986 */ /* 0x008fe8000c101b06 */
[----:B------:R-:W2:Y:S04]  /*1770*/  LDG.E.64 R18, desc[UR6][R12.64+-0x10] ;  /* 0xfffff0060c127981 */ /* 0x000ea8000c1e1b00 */
[----:B0-----:R-:W3:Y:S04]  /*1780*/  LDG.E.64 R20, desc[UR6][R12.64+-0x8] ;  /* 0xfffff8060c147981 */ /* 0x001ee8000c1e1b00 */
[----:B--2---:R-:W-:Y:S04]  /*1790*/  STG.E.64 desc[UR6][R2.64+0x30], R18 ;  /* 0x0000301202007986 */ /* 0x004fe8000c101b06 */
[----:B---3--:R-:W-:Y:S04]  /*17a0*/  STG.E.64 desc[UR6][R2.64+0x38], R20 ;  /* 0x0000381402007986 */ /* 0x008fe8000c101b06 */
[----:B------:R-:W2:Y:S04]  /*17b0*/  LDG.E.64 R10, desc[UR6][R12.64] ;  /* 0x000000060c0a7981 */ /* 0x000ea8000c1e1b00 */
[----:B----4-:R-:W3:Y:S01]  /*17c0*/  LDG.E.64 R22, desc[UR6][R12.64+0x8] ;  /* 0x000008060c167981 */ /* 0x010ee2000c1e1b00 */
[----:B------:R-:W-:-:S03]  /*17d0*/  IADD3 R0, P1, PT, R2, 0x80, RZ ;  /* 0x0000008002007810 */ /* 0x000fc60007f3e0ff */
[----:B--2---:R-:W-:Y:S04]  /*17e0*/  STG.E.64 desc[UR6][R2.64+0x40], R10 ;  /* 0x0000400a02007986 */ /* 0x004fe8000c101b06 */
[----:B---3--:R-:W-:Y:S04]  /*17f0*/  STG.E.64 desc[UR6][R2.64+0x48], R22 ;  /* 0x0000481602007986 */ /* 0x008fe8000c101b06 */
[----:B-----5:R-:W2:Y:S04]  /*1800*/  LDG.E.64 R24, desc[UR6][R12.64+0x10] ;  /* 0x000010060c187981 */ /* 0x020ea8000c1e1b00 */
[----:B-1----:R-:W3:Y:S01]  /*1810*/  LDG.E.64 R14, desc[UR6][R12.64+0x18] ;  /* 0x000018060c0e7981 */ /* 0x002ee2000c1e1b00 */
[----:B------:R-:W-:Y:S01]  /*1820*/  IMAD.X R5, RZ, RZ, R3, P1 ;  /* 0x000000ffff057224 */ /* 0x000fe200008e0603 */
[----:B------:R-:W-:Y:S01]  /*1830*/  PLOP3.LUT P0, PT, PT, PT, PT, 0x8, 0x80 ;  /* 0x000000000080781c */ /* 0x000fe20003f0e170 */
[----:B------:R-:W-:Y:S01]  /*1840*/  VIADD R9, R9, 0x8 ;  /* 0x0000000809097836 */ /* 0x000fe20000000000 */
[----:B--2---:R-:W-:Y:S04]  /*1850*/  STG.E.64 desc[UR6][R2.64+0x50], R24 ;  /* 0x0000501802007986 */ /* 0x004fe8000c101b06 */
[----:B---3--:R0:W-:Y:S02]  /*1860*/  STG.E.64 desc[UR6][R2.64+0x58], R14 ;  /* 0x0000580e02007986 */ /* 0x0081e4000c101b06 */
[----:B0-----:R-:W-:Y:S01]  /*1870*/  MOV R2, R0 ;  /* 0x0000000000027202 */ /* 0x001fe20000000f00 */
[----:B------:R-:W-:-:S07]  /*1880*/  IMAD.MOV.U32 R3, RZ, RZ, R5 ;  /* 0x000000ffff037224 */ /* 0x000fce00078e0005 */
.L_x_23:
[----:B------:R-:W-:Y:S05]  /*1890*/  BSYNC.RECONVERGENT B2 ;  /* 0x0000000000027941 */ /* 0x000fea0003800200 */
.L_x_22:
[----:B------:R-:W-:-:S13]  /*18a0*/  ISETP.LT.OR P0, PT, R9, R4, P0 ;  /* 0x000000040900720c */ /* 0x000fda0000701670 */
[----:B------:R-:W-:Y:S05]  /*18b0*/  @!P0 EXIT ;  /* 0x000000000000894d */ /* 0x000fea0003800000 */
[----:B------:R-:W-:-:S05]  /*18c0*/  IMAD.WIDE R6, R9, 0x10, R6 ;  /* 0x0000001009067825 */ /* 0x000fca00078e0206 */
[----:B------:R-:W2:Y:S04]  /*18d0*/  LDG.E.64 R4, desc[UR6][R6.64+-0x20] ;  /* 0xffffe00606047981 */ /* 0x000ea8000c1e1b00 */
[----:B------:R-:W3:Y:S04]  /*18e0*/  LDG.E.64 R8, desc[UR6][R6.64+-0x18] ;  /* 0xffffe80606087981 */ /* 0x000ee8000c1e1b00 */
[----:B--2---:R0:W-:Y:S04]  /*18f0*/  STG.E.64 desc[UR6][R2.64+-0x20], R4 ;  /* 0xffffe00402007986 */ /* 0x0041e8000c101b06 */
[----:B---3--:R-:W-:Y:S04]  /*1900*/  STG.E.64 desc[UR6][R2.64+-0x18], R8 ;  /* 0xffffe80802007986 */ /* 0x008fe8000c101b06 */
[----:B------:R-:W2:Y:S04]  /*1910*/  LDG.E.64 R10, desc[UR6][R6.64+-0x10] ;  /* 0xfffff006060a7981 */ /* 0x000ea8000c1e1b00 */
[----:B------:R-:W3:Y:S04]  /*1920*/  LDG.E.64 R12, desc[UR6][R6.64+-0x8] ;  /* 0xfffff806060c7981 */ /* 0x000ee8000c1e1b00 */
[----:B--2---:R-:W-:Y:S04]  /*1930*/  STG.E.64 desc[UR6][R2.64+-0x10], R10 ;  /* 0xfffff00a02007986 */ /* 0x004fe8000c101b06 */
[----:B---3--:R-:W-:Y:S04]  /*1940*/  STG.E.64 desc[UR6][R2.64+-0x8], R12 ;  /* 0xfffff80c02007986 */ /* 0x008fe8000c101b06 */
[----:B------:R-:W2:Y:S04]  /*1950*/  LDG.E.64 R14, desc[UR6][R6.64] ;  /* 0x00000006060e7981 */ /* 0x000ea8000c1e1b00 */
[----:B------:R-:W3:Y:S04]  /*1960*/  LDG.E.64 R16, desc[UR6][R6.64+0x8] ;  /* 0x0000080606107981 */ /* 0x000ee8000c1e1b00 */
[----:B--2---:R-:W-:Y:S04]  /*1970*/  STG.E.64 desc[UR6][R2.64], R14 ;  /* 0x0000000e02007986 */ /* 0x004fe8000c101b06 */
[----:B---3--:R-:W-:Y:S04]  /*1980*/  STG.E.64 desc[UR6][R2.64+0x8], R16 ;  /* 0x0000081002007986 */ /* 0x008fe8000c101b06 */
[----:B------:R-:W2:Y:S04]  /*1990*/  LDG.E.64 R18, desc[UR6][R6.64+0x10] ;  /* 0x0000100606127981 */ /* 0x000ea8000c1e1b00 */
[----:B0-----:R-:W3:Y:S04]  /*19a0*/  LDG.E.64 R4, desc[UR6][R6.64+0x18] ;  /* 0x0000180606047981 */ /* 0x001ee8000c1e1b00 */
[----:B--2---:R-:W-:Y:S04]  /*19b0*/  STG.E.64 desc[UR6][R2.64+0x10], R18 ;  /* 0x0000101202007986 */ /* 0x004fe8000c101b06 */
[----:B---3--:R-:W-:Y:S01]  /*19c0*/  STG.E.64 desc[UR6][R2.64+0x18], R4 ;  /* 0x0000180402007986 */ /* 0x008fe2000c101b06 */
[----:B------:R-:W-:Y:S05]  /*19d0*/  EXIT ;  /* 0x000000000000794d */ /* 0x000fea0003800000 */
.L_x_15:
[----:B------:R-:W-:-:S13]  /*19e0*/  ISETP.GE.AND P0, PT, R6, R7, PT ;  /* 0x000000070600720c */ /* 0x000fda0003f06270 */
[----:B------:R-:W-:Y:S05]  /*19f0*/  @P0 EXIT ;  /* 0x000000000000094d */ /* 0x000fea0003800000 */
[----:B------:R-:W-:Y:S01]  /*1a00*/  IMAD.IADD R9, R2, 0x1, R3 ;  /* 0x0000000102097824 */ /* 0x000fe200078e0203 */
[CCC-:B------:R-:W-:Y:S01]  /*1a10*/  IADD3 R2, PT, PT, R5.reuse, R0.reuse, R6.reuse ;  /* 0x0000000005027210 */ /* 0x1c0fe20007ffe006 */
[----:B------:R-:W-:Y:S01]  /*1a20*/  IMAD.IADD R5, R5, 0x1, R6 ;  /* 0x0000000105057824 */ /* 0x000fe200078e0206 */
[----:B------:R-:W-:Y:S03]  /*1a30*/  BSSY.RECONVERGENT B2, `(.L_x_24) ;  /* 0x0000021000027945 */ /* 0x000fe60003800200 */
[----:B------:R-:W-:Y:S01]  /*1a40*/  IMAD.IADD R2, R9, 0x1, -R2 ;  /* 0x0000000109027824 */ /* 0x000fe200078e0a02 */
[----:B------:R-:W-:-:S04]  /*1a50*/  IADD3 R5, PT, PT, R5, R0, -R9 ;  /* 0x0000000005057210 */ /* 0x000fc80007ffe809 */
[----:B------:R-:W-:Y:S02]  /*1a60*/  LOP3.LUT P1, R15, R2, 0x3, RZ, 0xc0, !PT ;  /* 0x00000003020f7812 */ /* 0x000fe4000782c0ff */
[----:B------:R-:W-:-:S11]  /*1a70*/  ISETP.GT.U32.AND P0, PT, R5, -0x4, PT ;  /* 0xfffffffc0500780c */ /* 0x000fd60003f04070 */
[----:B------:R-:W-:Y:S05]  /*1a80*/  @!P1 BRA `(.L_x_25) ;  /* 0x00000000006c9947 */ /* 0x000fea0003800000 */
[----:B------:R-:W0:Y:S01]  /*1a90*/  LDCU.64 UR4, c[0x0][0x390] ;  /* 0x00007200ff0477ac */ /* 0x000e220008000a00 */
[----:B------:R-:W-:Y:S01]  /*1aa0*/  IMAD.WIDE R4, R0, 0x10, RZ ;  /* 0x0000001000047825 */ /* 0x000fe200078e02ff */
[----:B------:R-:W1:Y:S03]  /*1ab0*/  LDCU.64 UR8, c[0x0][0x3a0] ;  /* 0x00007400ff0877ac */ /* 0x000e660008000a00 */
[----:B------:R-:W-:-:S04]  /*1ac0*/  IMAD.WIDE R12, R3, 0x10, RZ ;  /* 0x00000010030c7825 */ /* 0x000fc800078e02ff */
[C---:B------:R-:W-:Y:S01]  /*1ad0*/  IMAD.WIDE.U32 R10, R8.reuse, 0x10, R4 ;  /* 0x00000010080a7825 */ /* 0x040fe200078e0004 */
[----:B------:R-:W-:-:S03]  /*1ae0*/  IADD3 R8, PT, PT, R8, R15, RZ ;  /* 0x0000000f08087210 */ /* 0x000fc60007ffe0ff */
[----:B------:R-:W-:Y:S01]  /*1af0*/  IMAD.MOV R2, RZ, RZ, -R15 ;  /* 0x000000ffff027224 */ /* 0x000fe200078e0a0f */
[----:B0-----:R-:W-:Y:S02]  /*1b00*/  IADD3 R4, P3, P4, -R12, UR4, R4 ;  /* 0x000000040c047c10 */ /* 0x001fe4000fc7e104 */
[----:B-1----:R-:W-:Y:S02]  /*1b10*/  IADD3 R9, P1, PT, R10, UR8, RZ ;  /* 0x000000080a097c10 */ /* 0x002fe4000ff3e0ff */
[----:B------:R-:W-:Y:S02]  /*1b20*/  IADD3 R4, P5, PT, R4, 0x8, RZ ;  /* 0x0000000804047810 */ /* 0x000fe40007fbe0ff */
[----:B------:R-:W-:Y:S02]  /*1b30*/  IADD3.X R5, PT, PT, ~R13, UR5, R5, P3, P4 ;  /* 0x000000050d057c10 */ /* 0x000fe40009fe8505 */
[----:B------:R-:W-:-:S03]  /*1b40*/  IADD3 R9, P2, PT, R9, 0x8, RZ ;  /* 0x0000000809097810 */ /* 0x000fc60007f5e0ff */
[----:B------:R-:W-:Y:S01]  /*1b50*/  IMAD.X R5, RZ, RZ, R5, P5 ;  /* 0x000000ffff057224 */ /* 0x000fe200028e0605 */
[----:B------:R-:W-:-:S09]  /*1b60*/  IADD3.X R16, PT, PT, RZ, UR9, R11, P2, P1 ;  /* 0x00000009ff107c10 */ /* 0x000fd200097e240b */
.L_x_26:
[----:B0-----:R-:W-:-:S05]  /*1b70*/  IMAD.WIDE R10, R6, 0x10, R4 ;  /* 0x00000010060a7825 */ /* 0x001fca00078e0204 */
[----:B------:R-:W2:Y:S04]  /*1b80*/  LDG.E.64 R12, desc[UR6][R10.64+-0x8] ;  /* 0xfffff8060a0c7981 */ /* 0x000ea8000c1e1b00 */
[----:B------:R0:W3:Y:S01]  /*1b90*/  LDG.E.64 R14, desc[UR6][R10.64] ;  /* 0x000000060a0e7981 */ /* 0x0000e2000c1e1b00 */
[----:B------:R-:W-:Y:S01]  /*1ba0*/  IADD3 R2, PT, PT, R2, 0x1, RZ ;  /* 0x0000000102027810 */ /* 0x000fe20007ffe0ff */
[----:B------:R-:W-:-:S03]  /*1bb0*/  VIADD R6, R6, 0x1 ;  /* 0x0000000106067836 */ /* 0x000fc60000000000 */
[----:B------:R-:W-:Y:S01]  /*1bc0*/  ISETP.NE.AND P1, PT, R2, RZ, PT ;  /* 0x000000ff0200720c */ /* 0x000fe20003f25270 */
[----:B0-----:R-:W-:Y:S02]  /*1bd0*/  IMAD.MOV.U32 R10, RZ, RZ, R9 ;  /* 0x000000ffff0a7224 */ /* 0x001fe400078e0009 */
[----:B------:R-:W-:-:S03]  /*1be0*/  IMAD.MOV.U32 R11, RZ, RZ, R16 ;  /* 0x000000ffff0b7224 */ /* 0x000fc600078e0010 */
[----:B------:R-:W-:-:S05]  /*1bf0*/  IADD3 R9, P2, PT, R10, 0x10, RZ ;  /* 0x000000100a097810 */ /* 0x000fca0007f5e0ff */
[----:B------:R-:W-:Y:S01]  /*1c00*/  IMAD.X R16, RZ, RZ, R11, P2 ;  /* 0x000000ffff107224 */ /* 0x000fe200010e060b */
[----:B--2---:R0:W-:Y:S04]  /*1c10*/  STG.E.64 desc[UR6][R10.64+-0x8], R12 ;  /* 0xfffff80c0a007986 */ /* 0x0041e8000c101b06 */
[----:B---3--:R0:W-:Y:S01]  /*1c20*/  STG.E.64 desc[UR6][R10.64], R14 ;  /* 0x0000000e0a007986 */ /* 0x0081e2000c101b06 */
[----:B------:R-:W-:Y:S05]  /*1c30*/  @P1 BRA `(.L_x_26) ;  /* 0xfffffffc00cc1947 */ /* 0x000fea000383ffff */
.L_x_25:
[----:B------:R-:W-:Y:S05]  /*1c40*/  BSYNC.RECONVERGENT B2 ;  /* 0x0000000000027941 */ /* 0x000fea0003800200 */
.L_x_24:
[----:B------:R-:W-:Y:S05]  /*1c50*/  @P0 EXIT ;  /* 0x000000000000094d */ /* 0x000fea0003800000 */
[----:B------:R-:W1:Y:S01]  /*1c60*/  LDCU.64 UR8, c[0x0][0x390] ;  /* 0x00007200ff0877ac */ /* 0x000e620008000a00 */
[----:B------:R-:W-:Y:S01]  /*1c70*/  IMAD.WIDE R4, R0, 0x10, RZ ;  /* 0x0000001000047825 */ /* 0x000fe200078e02ff */
[----:B------:R-:W-:Y:S01]  /*1c80*/  BSSY.RECONVERGENT B2, `(.L_x_27) ;  /* 0x000005f000027945 */ /* 0x000fe20003800200 */
[----:B------:R-:W2:Y:S02]  /*1c90*/  LDCU.64 UR4, c[0x0][0x3a0] ;  /* 0x00007400ff0477ac */ /* 0x000ea40008000a00 */
[----:B------:R-:W-:-:S04]  /*1ca0*/  IMAD.WIDE R2, R3, 0x10, RZ ;  /* 0x0000001003027825 */ /* 0x000fc800078e02ff */
[----:B------:R-:W-:-:S04]  /*1cb0*/  IMAD.WIDE.U32 R8, R8, 0x10, R4 ;  /* 0x0000001008087825 */ /* 0x000fc800078e0004 */
[----:B------:R-:W-:Y:S01]  /*1cc0*/  IMAD.IADD R0, R7, 0x1, -R6 ;  /* 0x0000000107007824 */ /* 0x000fe200078e0a06 */
[----:B-1----:R-:W-:-:S04]  /*1cd0*/  IADD3 R4, P1, P2, -R2, UR8, R4 ;  /* 0x0000000802047c10 */ /* 0x002fc8000fa3e104 */
[----:B------:R-:W-:Y:S02]  /*1ce0*/  IADD3.X R3, PT, PT, ~R3, UR9, R5, P1, P2 ;  /* 0x0000000903037c10 */ /* 0x000fe40008fe4505 */
[----:B------:R-:W-:Y:S02]  /*1cf0*/  ISETP.GT.AND P1, PT, R0, 0xc, PT ;  /* 0x0000000c0000780c */ /* 0x000fe40003f24270 */
[----:B--2---:R-:W-:Y:S02]  /*1d00*/  IADD3 R2, P0, PT, R8, UR4, RZ ;  /* 0x0000000408027c10 */ /* 0x004fe4000ff1e0ff */
[----:B------:R-:W-:Y:S02]  /*1d10*/  IADD3 R4, P3, PT, R4, 0x20, RZ ;  /* 0x0000002004047810 */ /* 0x000fe40007f7e0ff */
[----:B------:R-:W-:-:S03]  /*1d20*/  IADD3 R2, P2, PT, R2, 0x20, RZ ;  /* 0x0000002002027810 */ /* 0x000fc60007f5e0ff */
[----:B------:R-:W-:Y:S01]  /*1d30*/  IMAD.X R5, RZ, RZ, R3, P3 ;  /* 0x000000ffff057224 */ /* 0x000fe200018e0603 */
[----:B------:R-:W-:Y:S02]  /*1d40*/  IADD3.X R3, PT, PT, RZ, UR5, R9, P2, P0 ;  /* 0x00000005ff037c10 */ /* 0x000fe400097e0409 */
[----:B------:R-:W-:Y:S01]  /*1d50*/  PLOP3.LUT P0, PT, PT, PT, PT, 0x80, 0x8 ;  /* 0x000000000008781c */ /* 0x000fe20003f0f070 */
[----:B------:R-:W-:-:S12]  /*1d60*/  @!P1 BRA `(.L_x_28) ;  /* 0x0000000400409947 */ /* 0x000fd80003800000 */
[----:B------:R-:W-:Y:S02]  /*1d70*/  PLOP3.LUT P0, PT, PT, PT, PT, 0x8, 0x80 ;  /* 0x000000000080781c */ /* 0x000fe40003f0e170 */
[----:B------:R-:W-:-:S11]  /*1d80*/  IADD3 R9, PT, PT, R7, -0xc, RZ ;  /* 0xfffffff407097810 */ /* 0x000fd60007ffe0ff */
.L_x_29:
[----:B0-----:R-:W-:-:S05]  /*1d90*/  IMAD.WIDE R12, R6, 0x10, R4 ;  /* 0x00000010060c7825 */ /* 0x001fca00078e0204 */
        /* <DEDUP_REMOVED lines=28> */
[----:B------:R-:W-:-:S03]  /*1f60*/  VIADD R13, R6, 0x8 ;  /* 0x00000008060d7836 */ /* 0x000fc60000000000 */
        /* <DEDUP_REMOVED lines=28> */
[----:B-----5:R5:W-:Y:S04]  /*2130*/  STG.E.64 desc[UR6][R2.64+0xa8], R20 ;  /* 0x0000a81402007986 */ /* 0x020be8000c101b06 */
[----:B--2---:R-:W2:Y:S04]  /*2140*/  LDG.E.64 R22, desc[UR6][R10.64+-0x10] ;  /* 0xfffff0060a167981 */ /* 0x004ea8000c1e1b00 */
[----:B-1----:R-:W3:Y:S04]  /*2150*/  LDG.E.64 R24, desc[UR6][R10.64+-0x8] ;  /* 0xfffff8060a187981 */ /* 0x002ee8000c1e1b00 */
[----:B--2---:R-:W-:Y:S04]  /*2160*/  STG.E.64 desc[UR6][R2.64+0xb0], R22 ;  /* 0x0000b01602007986 */ /* 0x004fe8000c101b06 */
[----:B---3--:R-:W-:Y:S04]  /*2170*/  STG.E.64 desc[UR6][R2.64+0xb8], R24 ;  /* 0x0000b81802007986 */ /* 0x008fe8000c101b06 */
[----:B------:R-:W2:Y:S04]  /*2180*/  LDG.E.64 R12, desc[UR6][R10.64] ;  /* 0x000000060a0c7981 */ /* 0x000ea8000c1e1b00 */
[----:B0-----:R-:W3:Y:S01]  /*2190*/  LDG.E.64 R14, desc[UR6][R10.64+0x8] ;  /* 0x000008060a0e7981 */ /* 0x001ee2000c1e1b00 */
[----:B------:R-:W-:-:S05]  /*21a0*/  VIADD R6, R6, 0x10 ;  /* 0x0000001006067836 */ /* 0x000fca0000000000 */
[----:B------:R-:W-:Y:S01]  /*21b0*/  ISETP.GE.AND P1, PT, R6, R9, PT ;  /* 0x000000090600720c */ /* 0x000fe20003f26270 */
[----:B--2---:R-:W-:Y:S04]  /*21c0*/  STG.E.64 desc[UR6][R2.64+0xc0], R12 ;  /* 0x0000c00c02007986 */ /* 0x004fe8000c101b06 */
[----:B---3--:R-:W-:Y:S04]  /*21d0*/  STG.E.64 desc[UR6][R2.64+0xc8], R14 ;  /* 0x0000c80e02007986 */ /* 0x008fe8000c101b06 */
[----:B------:R-:W2:Y:S04]  /*21e0*/  LDG.E.64 R16, desc[UR6][R10.64+0x10] ;  /* 0x000010060a107981 */ /* 0x000ea8000c1e1b00 */
[----:B----4-:R-:W3:Y:S01]  /*21f0*/  LDG.E.64 R18, desc[UR6][R10.64+0x18] ;  /* 0x000018060a127981 */ /* 0x010ee2000c1e1b00 */
[----:B------:R-:W-:-:S04]  /*2200*/  IADD3 R0, P2, PT, R2, 0x100, RZ ;  /* 0x0000010002007810 */ /* 0x000fc80007f5e0ff */
[----:B-----5:R-:W-:Y:S01]  /*2210*/  IADD3.X R21, PT, PT, RZ, R3, RZ, P2, !PT ;  /* 0x00000003ff157210 */ /* 0x020fe200017fe4ff */
[----:B--2---:R-:W-:Y:S04]  /*2220*/  STG.E.64 desc[UR6][R2.64+0xd0], R16 ;  /* 0x0000d01002007986 */ /* 0x004fe8000c101b06 */
[----:B---3--:R0:W-:Y:S02]  /*2230*/  STG.E.64 desc[UR6][R2.64+0xd8], R18 ;  /* 0x0000d81202007986 */ /* 0x0081e4000c101b06 */
[----:B0-----:R-:W-:Y:S02]  /*2240*/  IMAD.MOV.U32 R2, RZ, RZ, R0 ;  /* 0x000000ffff027224 */ /* 0x001fe400078e0000 */
[----:B------:R-:W-:Y:S01]  /*2250*/  IMAD.MOV.U32 R3, RZ, RZ, R21 ;  /* 0x000000ffff037224 */ /* 0x000fe200078e0015 */
[----:B------:R-:W-:Y:S06]  /*2260*/  @!P1 BRA `(.L_x_29) ;  /* 0xfffffff800c89947 */ /* 0x000fec000383ffff */
.L_x_28:
[----:B------:R-:W-:Y:S05]  /*2270*/  BSYNC.RECONVERGENT B2 ;  /* 0x0000000000027941 */ /* 0x000fea0003800200 */
.L_x_27:
[----:B------:R-:W-:Y:S01]  /*2280*/  IMAD.IADD R0, R7, 0x1, -R6 ;  /* 0x0000000107007824 */ /* 0x000fe200078e0a06 */
[----:B------:R-:W-:Y:S04]  /*2290*/  BSSY.RECONVERGENT B2, `(.L_x_30) ;  /* 0x000002c000027945 */ /* 0x000fe80003800200 */
[----:B------:R-:W-:-:S13]  /*22a0*/  ISETP.GT.AND P1, PT, R0, 0x4, PT ;  /* 0x000000040000780c */ /* 0x000fda0003f24270 */
[----:B------:R-:W-:Y:S05]  /*22b0*/  @!P1 BRA `(.L_x_31) ;  /* 0x0000000000a49947 */ /* 0x000fea0003800000 */
[----:B------:R-:W-:-:S05]  /*22c0*/  IMAD.WIDE R8, R6, 0x10, R4 ;  /* 0x0000001006087825 */ /* 0x000fca00078e0204 */
[----:B0-----:R-:W2:Y:S04]  /*22d0*/  LDG.E.64 R10, desc[UR6][R8.64+-0x20] ;  /* 0xffffe006080a7981 */ /* 0x001ea8000c1e1b00 */
        /* <DEDUP_REMOVED lines=20> */
[----:B---3--:R2:W-:Y:S04]  /*2420*/  STG.E.64 desc[UR6][R2.64+0x28], R14 ;  /* 0x0000280e02007986 */ /* 0x0085e8000c101b06 */
[----:B------:R-:W3:Y:S04]  /*2430*/  LDG.E.64 R16, desc[UR6][R10.64+-0x10] ;  /* 0xfffff0060a107981 */ /* 0x000ee8000c1e1b00 */
[----:B0-----:R-:W4:Y:S04]  /*2440*/  LDG.E.64 R18, desc[UR6][R10.64+-0x8] ;  /* 0xfffff8060a127981 */ /* 0x001f28000c1e1b00 */
[----:B---3--:R-:W-:Y:S04]  /*2450*/  STG.E.64 desc[UR6][R2.64+0x30], R16 ;  /* 0x0000301002007986 */ /* 0x008fe8000c101b06 */
[----:B----4-:R-:W-:Y:S04]  /*2460*/  STG.E.64 desc[UR6][R2.64+0x38], R18 ;  /* 0x0000381202007986 */ /* 0x010fe8000c101b06 */
[----:B------:R-:W3:Y:S04]  /*2470*/  LDG.E.64 R8, desc[UR6][R10.64] ;  /* 0x000000060a087981 */ /* 0x000ee8000c1e1b00 */
[----:B------:R-:W4:Y:S01]  /*2480*/  LDG.E.64 R20, desc[UR6][R10.64+0x8] ;  /* 0x000008060a147981 */ /* 0x000f22000c1e1b00 */
[----:B------:R-:W-:-:S03]  /*2490*/  IADD3 R0, P1, PT, R2, 0x80, RZ ;  /* 0x0000008002007810 */ /* 0x000fc60007f3e0ff */
[----:B---3--:R-:W-:Y:S04]  /*24a0*/  STG.E.64 desc[UR6][R2.64+0x40], R8 ;  /* 0x0000400802007986 */ /* 0x008fe8000c101b06 */
[----:B----4-:R-:W-:Y:S04]  /*24b0*/  STG.E.64 desc[UR6][R2.64+0x48], R20 ;  /* 0x0000481402007986 */ /* 0x010fe8000c101b06 */
[----:B-----5:R-:W3:Y:S04]  /*24c0*/  LDG.E.64 R22, desc[UR6][R10.64+0x10] ;  /* 0x000010060a167981 */ /* 0x020ee8000c1e1b00 */
[----:B-1----:R-:W4:Y:S01]  /*24d0*/  LDG.E.64 R12, desc[UR6][R10.64+0x18] ;  /* 0x000018060a0c7981 */ /* 0x002f22000c1e1b00 */
[----:B--2---:R-:W-:Y:S01]  /*24e0*/  IADD3.X R15, PT, PT, RZ, R3, RZ, P1, !PT ;  /* 0x00000003ff0f7210 */ /* 0x004fe20000ffe4ff */
[----:B------:R-:W-:Y:S01]  /*24f0*/  VIADD R6, R6, 0x8 ;  /* 0x0000000806067836 */ /* 0x000fe20000000000 */
[----:B------:R-:W-:Y:S01]  /*2500*/  PLOP3.LUT P0, PT, PT, PT, PT, 0x8, 0x80 ;  /* 0x000000000080781c */ /* 0x000fe20003f0e170 */
[----:B---3--:R-:W-:Y:S04]  /*2510*/  STG.E.64 desc[UR6][R2.64+0x50], R22 ;  /* 0x0000501602007986 */ /* 0x008fe8000c101b06 */
[----:B----4-:R0:W-:Y:S02]  /*2520*/  STG.E.64 desc[UR6][R2.64+0x58], R12 ;  /* 0x0000580c02007986 */ /* 0x0101e4000c101b06 */
[----:B0-----:R-:W-:-:S02]  /*2530*/  IMAD.MOV.U32 R2, RZ, RZ, R0 ;  /* 0x000000ffff027224 */ /* 0x001fc400078e0000 */
[----:B------:R-:W-:-:S07]  /*2540*/  IMAD.MOV.U32 R3, RZ, RZ, R15 ;  /* 0x000000ffff037224 */ /* 0x000fce00078e000f */
.L_x_31:
[----:B------:R-:W-:Y:S05]  /*2550*/  BSYNC.RECONVERGENT B2 ;  /* 0x0000000000027941 */ /* 0x000fea0003800200 */
.L_x_30:
[----:B------:R-:W-:-:S13]  /*2560*/  ISETP.LT.OR P0, PT, R6, R7, P0 ;  /* 0x000000070600720c */ /* 0x000fda0000701670 */
[----:B------:R-:W-:Y:S05]  /*2570*/  @!P0 EXIT ;  /* 0x000000000000894d */ /* 0x000fea0003800000 */
[----:B------:R-:W-:-:S05]  /*2580*/  IMAD.WIDE R4, R6, 0x10, R4 ;  /* 0x0000001006047825 */ /* 0x000fca00078e0204 */
[----:B------:R-:W2:Y:S04]  /*2590*/  LDG.E.64 R6, desc[UR6][R4.64+-0x20] ;  /* 0xffffe00604067981 */ /* 0x000ea8000c1e1b00 */
[----:B------:R-:W3:Y:S04]  /*25a0*/  LDG.E.64 R8, desc[UR6][R4.64+-0x18] ;  /* 0xffffe80604087981 */ /* 0x000ee8000c1e1b00 */
[----:B--2---:R1:W-:Y:S04]  /*25b0*/  STG.E.64 desc[UR6][R2.64+-0x20], R6 ;  /* 0xffffe00602007986 */ /* 0x0043e8000c101b06 */
[----:B---3--:R-:W-:Y:S04]  /*25c0*/  STG.E.64 desc[UR6][R2.64+-0x18], R8 ;  /* 0xffffe80802007986 */ /* 0x008fe8000c101b06 */
[----:B0-----:R-:W2:Y:S04]  /*25d0*/  LDG.E.64 R10, desc[UR6][R4.64+-0x10] ;  /* 0xfffff006040a7981 */ /* 0x001ea8000c1e1b00 */
        /* <DEDUP_REMOVED lines=8> */
[----:B-1----:R-:W3:Y:S04]  /*2660*/  LDG.E.64 R6, desc[UR6][R4.64+0x18] ;  /* 0x0000180604067981 */ /* 0x002ee8000c1e1b00 */
[----:B--2---:R-:W-:Y:S04]  /*2670*/  STG.E.64 desc[UR6][R2.64+0x10], R18 ;  /* 0x0000101202007986 */ /* 0x004fe8000c101b06 */
[----:B---3--:R-:W-:Y:S01]  /*2680*/  STG.E.64 desc[UR6][R2.64+0x18], R6 ;  /* 0x0000180602007986 */ /* 0x008fe2000c101b06 */
[----:B------:R-:W-:Y:S05]  /*2690*/  EXIT ;  /* 0x000000000000794d */ /* 0x000fea0003800000 */
.L_x_32:
[----:B------:R-:W-:-:S00]  /*26a0*/  BRA `(.L_x_32) ;  /* 0xfffffffc00fc7947 */ /* 0x000fc0000383ffff */
[----:B------:R-:W-:-:S00]  /*26b0*/  NOP ;  /* 0x0000000000007918 */ /* 0x000fc00000000000 */
        /* <DEDUP_REMOVED lines=12> */
.L_x_62:


//--------------------- .text._Z20findCosAngles_kernelP6points5point --------------------------
	.section	.text._Z20findCosAngles_kernelP6points5point,"ax",@progbits
	.align	128
        .global         _Z20findCosAngles_kernelP6points5point
        .type           _Z20findCosAngles_kernelP6points5point,@function
        .size           _Z20findCosAngles_kernelP6points5point,(.L_x_61 - _Z20findCosAngles_kernelP6points5point)
        .other          _Z20findCosAngles_kernelP6points5point,@"STO_CUDA_ENTRY STV_DEFAULT"
_Z20findCosAngles_kernelP6points5point:
.text._Z20findCosAngles_kernelP6points5point:
[----:B------:R-:W-:Y:S01]  /*0000*/  LDC R1, c[0x0][0x37c] ;  /* 0x0000df00ff017b82 */ /* 0x000fe20000000800 */
[----:B------:R-:W0:Y:S07]  /*0010*/  S2R R0, SR_TID.X ;  /* 0x0000000000007919 */ /* 0x000e2e0000002100 */
[----:B------:R-:W0:Y:S01]  /*0020*/  S2UR UR6, SR_CTAID.X ;  /* 0x00000000000679c3 */ /* 0x000e220000002500 */
[----:B------:R-:W1:Y:S07]  /*0030*/  LDCU.64 UR4, c[0x0][0x358] ;  /* 0x00006b00ff0477ac */ /* 0x000e6e0008000a00 */
[----:B------:R-:W0:Y:S08]  /*0040*/  LDC R3, c[0x0][0x360] ;  /* 0x0000d800ff037b82 */ /* 0x000e300000000800 */
[----:B------:R-:W2:Y:S01]  /*0050*/  LDC.64 R4, c[0x0][0x380] ;  /* 0x0000e000ff047b82 */ /* 0x000ea20000000a00 */
[----:B0-----:R-:W-:Y:S01]  /*0060*/  IMAD R3, R3, UR6, R0 ;  /* 0x0000000603037c24 */ /* 0x001fe2000f8e0200 */
[----:B------:R-:W0:Y:S03]  /*0070*/  LDCU UR6, c[0x0][0x388] ;  /* 0x00007100ff0677ac */ /* 0x000e260008000800 */
[----:B--2---:R-:W-:-:S05]  /*0080*/  IMAD.WIDE R4, R3, 0x4, R4 ;  /* 0x0000000403047825 */ /* 0x004fca00078e0204 */
[----:B-1----:R-:W0:Y:S01]  /*0090*/  LDG.E R0, desc[UR4][R4.64] ;  /* 0x0000000404007981 */ /* 0x002e22000c1e1900 */
[----:B------:R-:W-:Y:S01]  /*00a0*/  BSSY.RECONVERGENT B0, `(.L_x_33) ;  /* 0x0000029000007945 */ /* 0x000fe20003800200 */
[----:B0-----:R-:W-:-:S05]  /*00b0*/  FADD R0, R0, -UR6 ;  /* 0x8000000600007e21 */ /* 0x001fca0008000000 */
[----:B------:R-:W-:-:S13]  /*00c0*/  FSETP.GT.AND P0, PT, |R0|, 9.9999999747524270788e-07, PT ;  /* 0x358637bd0000780b */ /* 0x000fda0003f04200 */
[----:B------:R-:W-:Y:S05]  /*00d0*/  @!P0 BRA `(.L_x_34) ;  /* 0x0000000000948947 */ /* 0x000fea0003800000 */
[----:B------:R-:W2:Y:S01]  /*00e0*/  LDG.E R2, desc[UR4][R4.64+0x1000] ;  /* 0x0010000404027981 */ /* 0x000ea2000c1e1900 */
[----:B------:R-:W2:Y:S02]  /*00f0*/  LDCU UR6, c[0x0][0x38c] ;  /* 0x00007180ff0677ac */ /* 0x000ea40008000800 */
[----:B--2---:R-:W-:-:S05]  /*0100*/  FADD R7, R2, -UR6 ;  /* 0x8000000602077e21 */ /* 0x004fca0008000000 */
[----:B------:R-:W-:-:S13]  /*0110*/  FSETP.GT.AND P0, PT, |R7|, 9.9999999747524270788e-07, PT ;  /* 0x358637bd0700780b */ /* 0x000fda0003f04200 */
[----:B------:R-:W-:Y:S05]  /*0120*/  @!P0 BRA `(.L_x_34) ;  /* 0x0000000000808947 */ /* 0x000fea0003800000 */
[----:B------:R-:W-:Y:S01]  /*0130*/  FMUL R3, R7, R7 ;  /* 0x0000000707037220 */ /* 0x000fe20000400000 */
[----:B------:R-:W-:Y:S03]  /*0140*/  BSSY.RECONVERGENT B1, `(.L_x_35) ;  /* 0x000000e000017945 */ /* 0x000fe60003800200 */
[----:B------:R-:W-:-:S04]  /*0150*/  FFMA R2, R0, R0, R3 ;  /* 0x0000000000027223 */ /* 0x000fc80000000003 */
[----:B------:R-:W-:Y:S01]  /*0160*/  VIADD R6, R2, 0xf3000000 ;  /* 0xf300000002067836 */ /* 0x000fe20000000000 */
[----:B------:R0:W1:Y:S04]  /*0170*/  MUFU.RSQ R3, R2 ;  /* 0x0000000200037308 */ /* 0x0000680000001400 */
[----:B------:R-:W-:-:S13]  /*0180*/  ISETP.GT.U32.AND P0, PT, R6, 0x727fffff, PT ;  /* 0x727fffff0600780c */ /* 0x000fda0003f04070 */
[----:B01----:R-:W-:Y:S05]  /*0190*/  @!P0 BRA `(.L_x_36) ;  /* 0x0000000000108947 */ /* 0x003fea0003800000 */
[----:B------:R-:W-:-:S07]  /*01a0*/  MOV R11, 0x1c0 ;  /* 0x000001c0000b7802 */ /* 0x000fce0000000f00 */
[----:B------:R-:W-:Y:S05]  /*01b0*/  CALL.REL.NOINC `($__internal_0_$__cuda_sm20_sqrt_rn_f32_slowpath) ;  /* 0x00000000006c7944 */ /* 0x000fea0003c00000 */
[----:B------:R-:W-:Y:S01]  /*01c0*/  IMAD.MOV.U32 R3, RZ, RZ, R6 ;  /* 0x000000ffff037224 */ /* 0x000fe200078e0006 */
[----:B------:R-:W-:Y:S06]  /*01d0*/  BRA `(.L_x_37) ;  /* 0x0000000000107947 */ /* 0x000fec0003800000 */
.L_x_36:
[----:B------:R-:W-:Y:S01]  /*01e0*/  FMUL.FTZ R9, R2, R3 ;  /* 0x0000000302097220 */ /* 0x000fe20000410000 */
[----:B------:R-:W-:-:S03]  /*01f0*/  FMUL.FTZ R3, R3, 0.5 ;  /* 0x3f00000003037820 */ /* 0x000fc60000410000 */
[----:B------:R-:W-:-:S04]  /*0200*/  FFMA R2, -R9, R9, R2 ;  /* 0x0000000909027223 */ /* 0x000fc80000000102 */
[----:B------:R-:W-:-:S07]  /*0210*/  FFMA R3, R2, R3, R9 ;  /* 0x0000000302037223 */ /* 0x000fce0000000009 */
.L_x_37:
[----:B------:R-:W-:Y:S05]  /*0220*/  BSYNC.RECONVERGENT B1 ;  /* 0x0000000000017941 */ /* 0x000fea0003800200 */
.L_x_35:
[----:B------:R-:W0:Y:S01]  /*0230*/  MUFU.RCP R2, R3 ;  /* 0x0000000300027308 */ /* 0x000e220000001000 */
[----:B------:R-:W-:Y:S01]  /*0240*/  FFMA R0, RZ, R7, R0 ;  /* 0x00000007ff007223 */ /* 0x000fe20000000000 */
[----:B------:R-:W-:Y:S06]  /*0250*/  BSSY.RECONVERGENT B1, `(.L_x_38) ;  /* 0x000000b000017945 */ /* 0x000fec0003800200 */
[----:B------:R-:W1:Y:S01]  /*0260*/  FCHK P0, R0, R3 ;  /* 0x0000000300007302 */ /* 0x000e620000000000 */
[----:B0-----:R-:W-:-:S04]  /*0270*/  FFMA R9, R2, -R3, 1 ;  /* 0x3f80000002097423 */ /* 0x001fc80000000803 */
[----:B------:R-:W-:-:S04]  /*0280*/  FFMA R9, R2, R9, R2 ;  /* 0x0000000902097223 */ /* 0x000fc80000000002 */
[----:B------:R-:W-:-:S04]  /*0290*/  FFMA R2, R0, R9, RZ ;  /* 0x0000000900027223 */ /* 0x000fc800000000ff */
[----:B------:R-:W-:-:S04]  /*02a0*/  FFMA R6, R2, -R3, R0 ;  /* 0x8000000302067223 */ /* 0x000fc80000000000 */
[----:B------:R-:W-:Y:S01]  /*02b0*/  FFMA R9, R9, R6, R2 ;  /* 0x0000000609097223 */ /* 0x000fe20000000002 */
[----:B-1----:R-:W-:Y:S06]  /*02c0*/  @!P0 BRA `(.L_x_39) ;  /* 0x00000000000c8947 */ /* 0x002fec0003800000 */
[----:B------:R-:W-:-:S07]  /*02d0*/  MOV R2, 0x2f0 ;  /* 0x000002f000027802 */ /* 0x000fce0000000f00 */
[----:B------:R-:W-:Y:S05]  /*02e0*/  CALL.REL.NOINC `($__internal_1_$__cuda_sm3x_div_rn_noftz_f32_slowpath) ;  /* 0x00000000007c7944 */ /* 0x000fea0003c00000 */
[----:B------:R-:W-:-:S07]  /*02f0*/  IMAD.MOV.U32 R9, RZ, RZ, R0 ;  /* 0x000000ffff097224 */ /* 0x000fce00078e0000 */
.L_x_39:
[----:B------:R-:W-:Y:S05]  /*0300*/  BSYNC.RECONVERGENT B1 ;  /* 0x0000000000017941 */ /* 0x000fea0003800200 */
.L_x_38:
[----:B------:R-:W-:Y:S01]  /*0310*/  STG.E desc[UR4][R4.64+0x2000], R9 ;  /* 0x0020000904007986 */ /* 0x000fe2000c101904 */
[----:B------:R-:W-:Y:S05]  /*0320*/  EXIT ;  /* 0x000000000000794d */ /* 0x000fea0003800000 */
.L_x_34:
[----:B------:R-:W-:Y:S05]  /*0330*/  BSYNC.RECONVERGENT B0 ;  /* 0x0000000000007941 */ /* 0x000fea0003800200 */
.L_x_33:
[----:B------:R-:W-:-:S05]  /*0340*/  IMAD.MOV.U32 R3, RZ, RZ, 0x40000000 ;  /* 0x40000000ff037424 */ /* 0x000fca00078e00ff */
[----:B------:R-:W-:Y:S01]  /*0350*/  STG.E desc[UR4][R4.64+0x2000], R3 ;  /* 0x0020000304007986 */ /* 0x000fe2000c101904 */
[----:B------:R-:W-:Y:S05]  /*0360*/  EXIT ;  /* 0x000000000000794d */ /* 0x000fea0003800000 */
        .weak           $__internal_0_$__cuda_sm20_sqrt_rn_f32_slowpath
        .type           $__internal_0_$__cuda_sm20_sqrt_rn_f32_slowpath,@function
        .size           $__internal_0_$__cuda_sm20_sqrt_rn_f32_slowpath,($__internal_1_$__cuda_sm3x_div_rn_noftz_f32_slowpath - $__internal_0_$__cuda_sm20_sqrt_rn_f32_slowpath)
$__internal_0_$__cuda_sm20_sqrt_rn_f32_slowpath:
[----:B------:R-:W-:-:S13]  /*0370*/  LOP3.LUT P0, RZ, R2, 0x7fffffff, RZ, 0xc0, !PT ;  /* 0x7fffffff02ff7812 */ /* 0x000fda000780c0ff */
[----:B------:R-:W-:Y:S01]  /*0380*/  @!P0 MOV R3, R2 ;  /* 0x0000000200038202 */ /* 0x000fe20000000f00 */
[----:B------:R-:W-:Y:S06]  /*0390*/  @!P0 BRA `(.L_x_40) ;  /* 0x0000000000408947 */ /* 0x000fec0003800000 */
[----:B------:R-:W-:-:S13]  /*03a0*/  FSETP.GEU.FTZ.AND P0, PT, R2, RZ, PT ;  /* 0x000000ff0200720b */ /* 0x000fda0003f1e000 */
[----:B------:R-:W-:Y:S01]  /*03b0*/  @!P0 IMAD.MOV.U32 R3, RZ, RZ, 0x7fffffff ;  /* 0x7fffffffff038424 */ /* 0x000fe200078e00ff */
[----:B------:R-:W-:Y:S06]  /*03c0*/  @!P0 BRA `(.L_x_40) ;  /* 0x0000000000348947 */ /* 0x000fec0003800000 */
[----:B------:R-:W-:-:S13]  /*03d0*/  FSETP.GTU.FTZ.AND P0, PT, |R2|, +INF , PT ;  /* 0x7f8000000200780b */ /* 0x000fda0003f1c200 */
[----:B------:R-:W-:Y:S01]  /*03e0*/  @P0 FADD.FTZ R3, R2, 1 ;  /* 0x3f80000002030421 */ /* 0x000fe20000010000 */
[----:B------:R-:W-:Y:S06]  /*03f0*/  @P0 BRA `(.L_x_40) ;  /* 0x0000000000280947 */ /* 0x000fec0003800000 */
[----:B------:R-:W-:-:S13]  /*0400*/  FSETP.NEU.FTZ.AND P0, PT, |R2|, +INF , PT ;  /* 0x7f8000000200780b */ /* 0x000fda0003f1d200 */
[----:B------:R-:W-:-:S04]  /*0410*/  @P0 FFMA R6, R2, 1.84467440737095516160e+19, RZ ;  /* 0x5f80000002060823 */ /* 0x000fc800000000ff */
[----:B------:R-:W0:Y:S02]  /*0420*/  @P0 MUFU.RSQ R3, R6 ;  /* 0x0000000600030308 */ /* 0x000e240000001400 */
[----:B0-----:R-:W-:Y:S01]  /*0430*/  @P0 FMUL.FTZ R9, R6, R3 ;  /* 0x0000000306090220 */ /* 0x001fe20000410000 */
[----:B------:R-:W-:Y:S01]  /*0440*/  @P0 FMUL.FTZ R10, R3, 0.5 ;  /* 0x3f000000030a0820 */ /* 0x000fe20000410000 */
[----:B------:R-:W-:Y:S02]  /*0450*/  @!P0 IMAD.MOV.U32 R3, RZ, RZ, R2 ;  /* 0x000000ffff038224 */ /* 0x000fe400078e0002 */
[----:B------:R-:W-:-:S04]  /*0460*/  @P0 FADD.FTZ R8, -R9, -RZ ;  /* 0x800000ff09080221 */ /* 0x000fc80000010100 */
[----:B------:R-:W-:-:S04]  /*0470*/  @P0 FFMA R8, R9, R8, R6 ;  /* 0x0000000809080223 */ /* 0x000fc80000000006 */
[----:B------:R-:W-:-:S04]  /*0480*/  @P0 FFMA R8, R8, R10, R9 ;  /* 0x0000000a08080223 */ /* 0x000fc80000000009 */
[----:B------:R-:W-:-:S07]  /*0490*/  @P0 FMUL.FTZ R3, R8, 2.3283064365386962891e-10 ;  /* 0x2f80000008030820 */ /* 0x000fce0000410000 */
.L_x_40:
[----:B------:R-:W-:Y:S01]  /*04a0*/  IMAD.MOV.U32 R6, RZ, RZ, R3 ;  /* 0x000000ffff067224 */ /* 0x000fe200078e0003 */
[----:B------:R-:W-:Y:S01]  /*04b0*/  MOV R2, R11 ;  /* 0x0000000b00027202 */ /* 0x000fe20000000f00 */
[----:B------:R-:W-:-:S04]  /*04c0*/  IMAD.MOV.U32 R3, RZ, RZ, 0x0 ;  /* 0x00000000ff037424 */ /* 0x000fc800078e00ff */
[----:B------:R-:W-:Y:S05]  /*04d0*/  RET.REL.NODEC R2 `(_Z20findCosAngles_kernelP6points5point) ;  /* 0xfffffff802c87950 */ /* 0x000fea0003c3ffff */
        .weak           $__internal_1_$__cuda_sm3x_div_rn_noftz_f32_slowpath
        .type           $__internal_1_$__cuda_sm3x_div_rn_noftz_f32_slowpath,@function
        .size           $__internal_1_$__cuda_sm3x_div_rn_noftz_f32_slowpath,(.L_x_61 - $__internal_1_$__cuda_sm3x_div_rn_noftz_f32_slowpath)
$__internal_1_$__cuda_sm3x_div_rn_noftz_f32_slowpath:
[----:B------:R-:W-:Y:S01]  /*04e0*/  SHF.R.U32.HI R7, RZ, 0x17, R3 ;  /* 0x00000017ff077819 */ /* 0x000fe20000011603 */
[----:B------:R-:W-:Y:S01]  /*04f0*/  BSSY.RECONVERGENT B2, `(.L_x_41) ;  /* 0x0000063000027945 */ /* 0x000fe20003800200 */
[----:B------:R-:W-:Y:S02]  /*0500*/  SHF.R.U32.HI R6, RZ, 0x17, R0 ;  /* 0x00000017ff067819 */ /* 0x000fe40000011600 */
[----:B------:R-:W-:Y:S02]  /*0510*/  LOP3.LUT R13, R7, 0xff, RZ, 0xc0, !PT ;  /* 0x000000ff070d7812 */ /* 0x000fe400078ec0ff */
[----:B------:R-:W-:Y:S02]  /*0520*/  LOP3.LUT R6, R6, 0xff, RZ, 0xc0, !PT ;  /* 0x000000ff06067812 */ /* 0x000fe400078ec0ff */
[----:B------:R-:W-:Y:S01]  /*0530*/  MOV R7, R0 ;  /* 0x0000000000077202 */ /* 0x000fe20000000f00 */
[----:B------:R-:W-:Y:S02]  /*0540*/  VIADD R10, R13, 0xffffffff ;  /* 0xffffffff0d0a7836 */ /* 0x000fe40000000000 */
[----:B------:R-:W-:-:S03]  /*0550*/  VIADD R9, R6, 0xffffffff ;  /* 0xffffffff06097836 */ /* 0x000fc60000000000 */
[----:B------:R-:W-:-:S04]  /*0560*/  ISETP.GT.U32.AND P0, PT, R10, 0xfd, PT ;  /* 0x000000fd0a00780c */ /* 0x000fc80003f04070 */
[----:B------:R-:W-:-:S13]  /*0570*/  ISETP.GT.U32.OR P0, PT, R9, 0xfd, P0 ;  /* 0x000000fd0900780c */ /* 0x000fda0000704470 */
[----:B------:R-:W-:Y:S01]  /*0580*/  @!P0 IMAD.MOV.U32 R8, RZ, RZ, RZ ;  /* 0x000000ffff088224 */ /* 0x000fe200078e00ff */
[----:B------:R-:W-:Y:S06]  /*0590*/  @!P0 BRA `(.L_x_42) ;  /* 0x00000000005c8947 */ /* 0x000fec0003800000 */
[----:B------:R-:W-:Y:S02]  /*05a0*/  FSETP.GTU.FTZ.AND P1, PT, |R3|, +INF , PT ;  /* 0x7f8000000300780b */ /* 0x000fe40003f3c200 */
[----:B------:R-:W-:-:S04]  /*05b0*/  FSETP.GTU.FTZ.AND P0, PT, |R0|, +INF , PT ;  /* 0x7f8000000000780b */ /* 0x000fc80003f1c200 */
[----:B------:R-:W-:-:S13]  /*05c0*/  PLOP3.LUT P0, PT, P0, P1, PT, 0xf8, 0x8f ;  /* 0x00000000008f781c */ /* 0x000fda0000703f70 */
[----:B------:R-:W-:Y:S05]  /*05d0*/  @P0 BRA `(.L_x_43) ;  /* 0x00000004004c0947 */ /* 0x000fea0003800000 */
[----:B------:R-:W-:-:S13]  /*05e0*/  LOP3.LUT P0, RZ, R3, 0x7fffffff, R7, 0xc8, !PT ;  /* 0x7fffffff03ff7812 */ /* 0x000fda000780c807 */
[----:B------:R-:W-:Y:S05]  /*05f0*/  @!P0 BRA `(.L_x_44) ;  /* 0x00000004003c8947 */ /* 0x000fea0003800000 */
[C---:B------:R-:W-:Y:S02]  /*0600*/  FSETP.NEU.FTZ.AND P2, PT, |R0|.reuse, +INF , PT ;  /* 0x7f8000000000780b */ /* 0x040fe40003f5d200 */
[----:B------:R-:W-:Y:S02]  /*0610*/  FSETP.NEU.FTZ.AND P1, PT, |R3|, +INF , PT ;  /* 0x7f8000000300780b */ /* 0x000fe40003f3d200 */
[----:B------:R-:W-:-:S11]  /*0620*/  FSETP.NEU.FTZ.AND P0, PT, |R0|, +INF , PT ;  /* 0x7f8000000000780b */ /* 0x000fd60003f1d200 */
[----:B------:R-:W-:Y:S05]  /*0630*/  @!P1 BRA !P2, `(.L_x_44) ;  /* 0x00000004002c9947 */ /* 0x000fea0005000000 */
[----:B------:R-:W-:-:S04]  /*0640*/  LOP3.LUT P2, RZ, R7, 0x7fffffff, RZ, 0xc0, !PT ;  /* 0x7fffffff07ff7812 */ /* 0x000fc8000784c0ff */
[----:B------:R-:W-:-:S13]  /*0650*/  PLOP3.LUT P1, PT, P1, P2, PT, 0x2f, 0xf2 ;  /* 0x0000000000f2781c */ /* 0x000fda0000f24577 */
[----:B------:R-:W-:Y:S05]  /*0660*/  @P1 BRA `(.L_x_45) ;  /* 0x0000000400181947 */ /* 0x000fea0003800000 */
[----:B------:R-:W-:-:S04]  /*0670*/  LOP3.LUT P1, RZ, R3, 0x7fffffff, RZ, 0xc0, !PT ;  /* 0x7fffffff03ff7812 */ /* 0x000fc8000782c0ff */
[----:B------:R-:W-:-:S13]  /*0680*/  PLOP3.LUT P0, PT, P0, P1, PT, 0x2f, 0xf2 ;  /* 0x0000000000f2781c */ /* 0x000fda0000702577 */
[----:B------:R-:W-:Y:S05]  /*0690*/  @P0 BRA `(.L_x_46) ;  /* 0x0000000400000947 */ /* 0x000fea0003800000 */
[----:B------:R-:W-:Y:S02]  /*06a0*/  ISETP.GE.AND P0, PT, R9, RZ, PT ;  /* 0x000000ff0900720c */ /* 0x000fe40003f06270 */
[----:B------:R-:W-:-:S11]  /*06b0*/  ISETP.GE.AND P1, PT, R10, RZ, PT ;  /* 0x000000ff0a00720c */ /* 0x000fd60003f26270 */
[----:B------:R-:W-:Y:S02]  /*06c0*/  @P0 IMAD.MOV.U32 R8, RZ, RZ, RZ ;  /* 0x000000ffff080224 */ /* 0x000fe400078e00ff */
[----:B------:R-:W-:Y:S01]  /*06d0*/  @!P0 FFMA R7, R0, 1.84467440737095516160e+19, RZ ;  /* 0x5f80000000078823 */ /* 0x000fe200000000ff */
[----:B------:R-:W-:Y:S02]  /*06e0*/  @!P0 IMAD.MOV.U32 R8, RZ, RZ, -0x40 ;  /* 0xffffffc0ff088424 */ /* 0x000fe400078e00ff */
[----:B------:R-:W-:-:S03]  /*06f0*/  @!P1 FFMA R3, R3, 1.84467440737095516160e+19, RZ ;  /* 0x5f80000003039823 */ /* 0x000fc600000000ff */
[----:B------:R-:W-:-:S07]  /*0700*/  @!P1 IADD3 R8, PT, PT, R8, 0x40, RZ ;  /* 0x0000004008089810 */ /* 0x000fce0007ffe0ff */
.L_x_42:
[----:B------:R-:W-:Y:S01]  /*0710*/  LEA R0, R13, 0xc0800000, 0x17 ;  /* 0xc08000000d007811 */ /* 0x000fe200078eb8ff */
[----:B------:R-:W-:Y:S01]  /*0720*/  VIADD R6, R6, 0xffffff81 ;  /* 0xffffff8106067836 */ /* 0x000fe20000000000 */
[----:B------:R-:W-:Y:S03]  /*0730*/  BSSY.RECONVERGENT B3, `(.L_x_47) ;  /* 0x0000035000037945 */ /* 0x000fe60003800200 */
[----:B------:R-:W-:Y:S02]  /*0740*/  IMAD.IADD R3, R3, 0x1, -R0 ;  /* 0x0000000103037824 */ /* 0x000fe400078e0a00 */
[----:B------:R-:W-:Y:S02]  /*0750*/  IMAD R0, R6, -0x800000, R7 ;  /* 0xff80000006007824 */ /* 0x000fe400078e0207 */
[----:B------:R-:W0:Y:S01]  /*0760*/  MUFU.RCP R9, R3 ;  /* 0x0000000300097308 */ /* 0x000e220000001000 */
[----:B------:R-:W-:-:S04]  /*0770*/  FADD.FTZ R11, -R3, -RZ ;  /* 0x800000ff030b7221 */ /* 0x000fc80000010100 */
[----:B0-----:R-:W-:-:S04]  /*0780*/  FFMA R10, R9, R11, 1 ;  /* 0x3f800000090a7423 */ /* 0x001fc8000000000b */
[----:B------:R-:W-:-:S04]  /*0790*/  FFMA R12, R9, R10, R9 ;  /* 0x0000000a090c7223 */ /* 0x000fc80000000009 */
[----:B------:R-:W-:-:S04]  /*07a0*/  FFMA R7, R0, R12, RZ ;  /* 0x0000000c00077223 */ /* 0x000fc800000000ff */
[----:B------:R-:W-:-:S04]  /*07b0*/  FFMA R10, R11, R7, R0 ;  /* 0x000000070b0a7223 */ /* 0x000fc80000000000 */
[----:B------:R-:W-:Y:S01]  /*07c0*/  FFMA R9, R12, R10, R7 ;  /* 0x0000000a0c097223 */ /* 0x000fe20000000007 */
[----:B------:R-:W-:-:S03]  /*07d0*/  IADD3 R7, PT, PT, R6, 0x7f, -R13 ;  /* 0x0000007f06077810 */ /* 0x000fc60007ffe80d */
[----:B------:R-:W-:Y:S02]  /*07e0*/  FFMA R10, R11, R9, R0 ;  /* 0x000000090b0a7223 */ /* 0x000fe40000000000 */
[----:B------:R-:W-:Y:S02]  /*07f0*/  IMAD.IADD R7, R7, 0x1, R8 ;  /* 0x0000000107077824 */ /* 0x000fe400078e0208 */
[----:B------:R-:W-:-:S05]  /*0800*/  FFMA R0, R12, R10, R9 ;  /* 0x0000000a0c007223 */ /* 0x000fca0000000009 */
[----:B------:R-:W-:-:S04]  /*0810*/  SHF.R.U32.HI R3, RZ, 0x17, R0 ;  /* 0x00000017ff037819 */ /* 0x000fc80000011600 */
[----:B------:R-:W-:-:S04]  /*0820*/  LOP3.LUT R3, R3, 0xff, RZ, 0xc0, !PT ;  /* 0x000000ff03037812 */ /* 0x000fc800078ec0ff */
[----:B------:R-:W-:-:S05]  /*0830*/  IADD3 R11, PT, PT, R3, R7, RZ ;  /* 0x00000007030b7210 */ /* 0x000fca0007ffe0ff */
[----:B------:R-:W-:-:S05]  /*0840*/  VIADD R3, R11, 0xffffffff ;  /* 0xffffffff0b037836 */ /* 0x000fca0000000000 */
[----:B------:R-:W-:-:S13]  /*0850*/  ISETP.GE.U32.AND P0, PT, R3, 0xfe, PT ;  /* 0x000000fe0300780c */ /* 0x000fda0003f06070 */
[----:B------:R-:W-:Y:S05]  /*0860*/  @!P0 BRA `(.L_x_48) ;  /* 0x0000000000808947 */ /* 0x000fea0003800000 */
[----:B------:R-:W-:-:S13]  /*0870*/  ISETP.GT.AND P0, PT, R11, 0xfe, PT ;  /* 0x000000fe0b00780c */ /* 0x000fda0003f04270 */
[----:B------:R-:W-:Y:S05]  /*0880*/  @P0 BRA `(.L_x_49) ;  /* 0x00000000006c0947 */ /* 0x000fea0003800000 */
[----:B------:R-:W-:-:S13]  /*0890*/  ISETP.GE.AND P0, PT, R11, 0x1, PT ;  /* 0x000000010b00780c */ /* 0x000fda0003f06270 */
[----:B------:R-:W-:Y:S05]  /*08a0*/  @P0 BRA `(.L_x_50) ;  /* 0x0000000000740947 */ /* 0x000fea0003800000 */
[----:B------:R-:W-:Y:S02]  /*08b0*/  ISETP.GE.AND P0, PT, R11, -0x18, PT ;  /* 0xffffffe80b00780c */ /* 0x000fe40003f06270 */
[----:B------:R-:W-:-:S11]  /*08c0*/  LOP3.LUT R0, R0, 0x80000000, RZ, 0xc0, !PT ;  /* 0x8000000000007812 */ /* 0x000fd600078ec0ff */
[----:B------:R-:W-:Y:S05]  /*08d0*/  @!P0 BRA `(.L_x_50) ;  /* 0x0000000000688947 */ /* 0x000fea0003800000 */
[CCC-:B------:R-:W-:Y:S01]  /*08e0*/  FFMA.RZ R3, R12.reuse, R10.reuse, R9.reuse ;  /* 0x0000000a0c037223 */ /* 0x1c0fe2000000c009 */
[C---:B------:R-:W-:Y:S02]  /*08f0*/  VIADD R8, R11.reuse, 0x20 ;  /* 0x000000200b087836 */ /* 0x040fe40000000000 */
[CCC-:B------:R-:W-:Y:S01]  /*0900*/  FFMA.RM R6, R12.reuse, R10.reuse, R9.reuse ;  /* 0x0000000a0c067223 */ /* 0x1c0fe20000004009 */
[----:B------:R-:W-:Y:S02]  /*0910*/  ISETP.NE.AND P2, PT, R11, RZ, PT ;  /* 0x000000ff0b00720c */ /* 0x000fe40003f45270 */
[----:B------:R-:W-:Y:S01]  /*0920*/  LOP3.LUT R7, R3, 0x7fffff, RZ, 0xc0, !PT ;  /* 0x007fffff03077812 */ /* 0x000fe200078ec0ff */
[----:B------:R-:W-:Y:S01]  /*0930*/  FFMA.RP R3, R12, R10, R9 ;  /* 0x0000000a0c037223 */ /* 0x000fe20000008009 */
[----:B------:R-:W-:Y:S01]  /*0940*/  IMAD.MOV R9, RZ, RZ, -R11 ;  /* 0x000000ffff097224 */ /* 0x000fe200078e0a0b */
[----:B------:R-:W-:Y:S02]  /*0950*/  ISETP.NE.AND P1, PT, R11, RZ, PT ;  /* 0x000000ff0b00720c */ /* 0x000fe40003f25270 */
[----:B------:R-:W-:-:S02]  /*0960*/  LOP3.LUT R7, R7, 0x800000, RZ, 0xfc, !PT ;  /* 0x0080000007077812 */ /* 0x000fc400078efcff */
[----:B------:R-:W-:Y:S02]  /*0970*/  FSETP.NEU.FTZ.AND P0, PT, R3, R6, PT ;  /* 0x000000060300720b */ /* 0x000fe40003f1d000 */
[----:B------:R-:W-:Y:S02]  /*0980*/  SHF.L.U32 R8, R7, R8, RZ ;  /* 0x0000000807087219 */ /* 0x000fe400000006ff */
[----:B------:R-:W-:Y:S02]  /*0990*/  SEL R6, R9, RZ, P2 ;  /* 0x000000ff09067207 */ /* 0x000fe40001000000 */
[----:B------:R-:W-:Y:S02]  /*09a0*/  ISETP.NE.AND P1, PT, R8, RZ, P1 ;  /* 0x000000ff0800720c */ /* 0x000fe40000f25270 */
[----:B------:R-:W-:Y:S02]  /*09b0*/  SHF.R.U32.HI R6, RZ, R6, R7 ;  /* 0x00000006ff067219 */ /* 0x000fe40000011607 */
[----:B------:R-:W-:-:S02]  /*09c0*/  PLOP3.LUT P0, PT, P0, P1, PT, 0xf8, 0x8f ;  /* 0x00000000008f781c */ /* 0x000fc40000703f70 */
[----:B------:R-:W-:Y:S02]  /*09d0*/  SHF.R.U32.HI R8, RZ, 0x1, R6 ;  /* 0x00000001ff087819 */ /* 0x000fe40000011606 */
[----:B------:R-:W-:-:S04]  /*09e0*/  SEL R3, RZ, 0x1, !P0 ;  /* 0x00000001ff037807 */ /* 0x000fc80004000000 */
[----:B------:R-:W-:-:S04]  /*09f0*/  LOP3.LUT R3, R3, 0x1, R8, 0xf8, !PT ;  /* 0x0000000103037812 */ /* 0x000fc800078ef808 */
[----:B------:R-:W-:-:S04]  /*0a00*/  LOP3.LUT R3, R3, R6, RZ, 0xc0, !PT ;  /* 0x0000000603037212 */ /* 0x000fc800078ec0ff */
[----:B------:R-:W-:-:S04]  /*0a10*/  IADD3 R3, PT, PT, R8, R3, RZ ;  /* 0x0000000308037210 */ /* 0x000fc80007ffe0ff */
[----:B------:R-:W-:Y:S01]  /*0a20*/  LOP3.LUT R0, R3, R0, RZ, 0xfc, !PT ;  /* 0x0000000003007212 */ /* 0x000fe200078efcff */
[----:B------:R-:W-:Y:S06]  /*0a30*/  BRA `(.L_x_50) ;  /* 0x0000000000107947 */ /* 0x000fec0003800000 */
.L_x_49:
[----:B------:R-:W-:-:S04]  /*0a40*/  LOP3.LUT R0, R0, 0x80000000, RZ, 0xc0, !PT ;  /* 0x8000000000007812 */ /* 0x000fc800078ec0ff */
[----:B------:R-:W-:Y:S01]  /*0a50*/  LOP3.LUT R0, R0, 0x7f800000, RZ, 0xfc, !PT ;  /* 0x7f80000000007812 */ /* 0x000fe200078efcff */
[----:B------:R-:W-:Y:S06]  /*0a60*/  BRA `(.L_x_50) ;  /* 0x0000000000047947 */ /* 0x000fec0003800000 */
.L_x_48:
[----:B------:R-:W-:-:S07]  /*0a70*/  IMAD R0, R7, 0x800000, R0 ;  /* 0x0080000007007824 */ /* 0x000fce00078e0200 */
.L_x_50:
[----:B------:R-:W-:Y:S05]  /*0a80*/  BSYNC.RECONVERGENT B3 ;  /* 0x0000000000037941 */ /* 0x000fea0003800200 */
.L_x_47:
[----:B------:R-:W-:Y:S05]  /*0a90*/  BRA `(.L_x_51) ;  /* 0x0000000000207947 */ /* 0x000fea0003800000 */
.L_x_46:
[----:B------:R-:W-:-:S04]  /*0aa0*/  LOP3.LUT R0, R3, 0x80000000, R7, 0x48, !PT ;  /* 0x8000000003007812 */ /* 0x000fc800078e4807 */
[----:B------:R-:W-:Y:S01]  /*0ab0*/  LOP3.LUT R0, R0, 0x7f800000, RZ, 0xfc, !PT ;  /* 0x7f80000000007812 */ /* 0x000fe200078efcff */
[----:B------:R-:W-:Y:S06]  /*0ac0*/  BRA `(.L_x_51) ;  /* 0x0000000000147947 */ /* 0x000fec0003800000 */
.L_x_45:
[----:B------:R-:W-:Y:S01]  /*0ad0*/  LOP3.LUT R0, R3, 0x80000000, R7, 0x48, !PT ;  /* 0x8000000003007812 */ /* 0x000fe200078e4807 */
[----:B------:R-:W-:Y:S06]  /*0ae0*/  BRA `(.L_x_51) ;  /* 0x00000000000c7947 */ /* 0x000fec0003800000 */
.L_x_44:
[----:B------:R-:W0:Y:S01]  /*0af0*/  MUFU.RSQ R0, -QNAN ;  /* 0xffc0000000007908 */ /* 0x000e220000001400 */
[----:B------:R-:W-:Y:S05]  /*0b00*/  BRA `(.L_x_51) ;  /* 0x0000000000047947 */ /* 0x000fea0003800000 */
.L_x_43:
[----:B------:R-:W-:-:S07]  /*0b10*/  FADD.FTZ R0, R0, R3 ;  /* 0x0000000300007221 */ /* 0x000fce0000010000 */
.L_x_51:
[----:B------:R-:W-:Y:S05]  /*0b20*/  BSYNC.RECONVERGENT B2 ;  /* 0x0000000000027941 */ /* 0x000fea0003800200 */
.L_x_41:
[----:B------:R-:W-:-:S04]  /*0b30*/  IMAD.MOV.U32 R3, RZ, RZ, 0x0 ;  /* 0x00000000ff037424 */ /* 0x000fc800078e00ff */
[----:B0-----:R-:W-:Y:S05]  /*0b40*/  RET.REL.NODEC R2 `(_Z20findCosAngles_kernelP6points5point) ;  /* 0xfffffff4022c7950 */ /* 0x001fea0003c3ffff */
.L_x_52:
        /* <DEDUP_REMOVED lines=11> */
.L_x_61:


//--------------------- .text._Z18lowestPoint_kernelP6pointsS0_ --------------------------
	.section	.text._Z18lowestPoint_kernelP6pointsS0_,"ax",@progbits
	.align	128
        .global         _Z18lowestPoint_kernelP6pointsS0_
        .type           _Z18lowestPoint_kernelP6pointsS0_,@function
        .size           _Z18lowestPoint_kernelP6pointsS0_,(.L_x_64 - _Z18lowestPoint_kernelP6pointsS0_)
        .other          _Z18lowestPoint_kernelP6pointsS0_,@"STO_CUDA_ENTRY STV_DEFAULT"
_Z18lowestPoint_kernelP6pointsS0_:
.text._Z18lowestPoint_kernelP6pointsS0_:
[----:B------:R-:W-:Y:S01]  /*0000*/  LDC R1, c[0x0][0x37c] ;  /* 0x0000df00ff017b82 */ /* 0x000fe20000000800 */
[----:B------:R-:W0:Y:S01]  /*0010*/  S2R R9, SR_CTAID.X ;  /* 0x0000000000097919 */ /* 0x000e220000002500 */
[----:B------:R-:W1:Y:S01]  /*0020*/  LDCU UR4, c[0x0][0x360] ;  /* 0x00006c00ff0477ac */ /* 0x000e620008000800 */
[----:B------:R-:W0:Y:S01]  /*0030*/  S2R R10, SR_TID.X ;  /* 0x00000000000a7919 */ /* 0x000e220000002100 */
[----:B-1----:R-:W-:Y:S02]  /*0040*/  IMAD.U32 R0, RZ, RZ, UR4 ;  /* 0x00000004ff007e24 */ /* 0x002fe4000f8e00ff */
[----:B0-----:R-:W-:-:S05]  /*0050*/  IMAD R5, R9, UR4, R10 ;  /* 0x0000000409057c24 */ /* 0x001fca000f8e020a */
[----:B------:R-:W-:-:S13]  /*0060*/  ISETP.GT.AND P0, PT, R5, 0x3ff, PT ;  /* 0x000003ff0500780c */ /* 0x000fda0003f04270 */
[----:B------:R-:W-:Y:S05]  /*0070*/  @P0 EXIT ;  /* 0x000000000000094d */ /* 0x000fea0003800000 */
[----:B------:R-:W0:Y:S01]  /*0080*/  LDC.64 R2, c[0x0][0x380] ;  /* 0x0000e000ff027b82 */ /* 0x000e220000000a00 */
[----:B------:R-:W1:Y:S01]  /*0090*/  LDCU.64 UR6, c[0x0][0x358] ;  /* 0x00006b00ff0677ac */ /* 0x000e620008000a00 */
[----:B0-----:R-:W-:-:S05]  /*00a0*/  IMAD.WIDE R2, R5, 0x4, R2 ;  /* 0x0000000405027825 */ /* 0x001fca00078e0202 */
[----:B-1----:R-:W2:Y:S04]  /*00b0*/  LDG.E R4, desc[UR6][R2.64] ;  /* 0x0000000602047981 */ /* 0x002ea8000c1e1900 */
[----:B------:R-:W2:Y:S01]  /*00c0*/  LDG.E R5, desc[UR6][R2.64+0x1000] ;  /* 0x0010000602057981 */ /* 0x000ea2000c1e1900 */
[----:B------:R-:W0:Y:S01]  /*00d0*/  S2UR UR5, SR_CgaCtaId ;  /* 0x00000000000579c3 */ /* 0x000e220000008800 */
[----:B------:R-:W-:Y:S01]  /*00e0*/  UMOV UR4, 0x400 ;  /* 0x0000040000047882 */ /* 0x000fe20000000000 */
[----:B------:R-:W-:Y:S01]  /*00f0*/  ISETP.GE.U32.AND P0, PT, R0, 0x2, PT ;  /* 0x000000020000780c */ /* 0x000fe20003f06070 */
[----:B0-----:R-:W-:-:S06]  /*0100*/  ULEA UR4, UR5, UR4, 0x18 ;  /* 0x0000000405047291 */ /* 0x001fcc000f8ec0ff */
[----:B------:R-:W-:-:S05]  /*0110*/  LEA R8, R10, UR4, 0x4 ;  /* 0x000000040a087c11 */ /* 0x000fca000f8e20ff */
[----:B--2---:R0:W-:Y:S01]  /*0120*/  STS.64 [R8], R4 ;  /* 0x0000000408007388 */ /* 0x0041e20000000a00 */
[----:B------:R-:W-:Y:S06]  /*0130*/  BAR.SYNC.DEFER_BLOCKING 0x0 ;  /* 0x0000000000007b1d */ /* 0x000fec0000010000 */
[----:B------:R-:W-:Y:S05]  /*0140*/  @!P0 BRA `(.L_x_53) ;  /* 0x0000000000748947 */ /* 0x000fea0003800000 */
[----:B------:R-:W-:-:S07]  /*0150*/  VIADD R3, R8, 0x4 ;  /* 0x0000000408037836 */ /* 0x000fce0000000000 */
.L_x_58:
[--C-:B------:R-:W-:Y:S01]  /*0160*/  IMAD.MOV.U32 R11, RZ, RZ, R0.reuse ;  /* 0x000000ffff0b7224 */ /* 0x100fe200078e0000 */
[----:B------:R-:W-:Y:S01]  /*0170*/  SHF.R.U32.HI R0, RZ, 0x1, R0 ;  /* 0x00000001ff007819 */ /* 0x000fe20000011600 */
[----:B------:R-:W-:Y:S03]  /*0180*/  BSSY.RECONVERGENT B0, `(.L_x_54) ;  /* 0x0000016000007945 */ /* 0x000fe60003800200 */
[----:B------:R-:W-:-:S13]  /*0190*/  ISETP.GE.U32.AND P0, PT, R10, R0, PT ;  /* 0x000000000a00720c */ /* 0x000fda0003f06070 */
[----:B012---:R-:W-:Y:S05]  /*01a0*/  @P0 BRA `(.L_x_55) ;  /* 0x00000000004c0947 */ /* 0x007fea0003800000 */
[----:B------:R-:W-:Y:S01]  /*01b0*/  IMAD R12, R0, 0x10, R3 ;  /* 0x00000010000c7824 */ /* 0x000fe200078e0203 */
[----:B------:R-:W-:Y:S01]  /*01c0*/  LDS.64 R6, [R8] ;  /* 0x0000000008067984 */ /* 0x000fe20000000a00 */
[----:B------:R-:W-:Y:S03]  /*01d0*/  BSSY.RELIABLE B1, `(.L_x_56) ;  /* 0x000000d000017945 */ /* 0x000fe60003800100 */
[----:B0-----:R-:W0:Y:S02]  /*01e0*/  LDS R5, [R12] ;  /* 0x000000000c057984 */ /* 0x001e240000000800 */
[----:B0-----:R-:W-:-:S13]  /*01f0*/  FSETP.GT.AND P0, PT, R7, R5, PT ;  /* 0x000000050700720b */ /* 0x001fda0003f04000 */
[----:B------:R0:W1:Y:S01]  /*0200*/  @P0 LDS R4, [R12+-0x4] ;  /* 0xfffffc000c040984 */ /* 0x0000620000000800 */
[----:B------:R-:W-:Y:S05]  /*0210*/  @P0 BRA `(.L_x_57) ;  /* 0x0000000000200947 */ /* 0x000fea0003800000 */
[----:B------:R-:W-:-:S05]  /*0220*/  FADD R2, R7, -R5 ;  /* 0x8000000507027221 */ /* 0x000fca0000000000 */
[----:B------:R-:W-:-:S13]  /*0230*/  FSETP.GEU.AND P0, PT, |R2|, 9.9999999747524270788e-07, PT ;  /* 0x358637bd0200780b */ /* 0x000fda0003f0e200 */
[----:B------:R-:W-:Y:S05]  /*0240*/  @P0 BREAK.RELIABLE B1 ;  /* 0x0000000000010942 */ /* 0x000fea0003800100 */
[----:B------:R-:W-:Y:S05]  /*0250*/  @P0 BRA `(.L_x_55) ;  /* 0x0000000000200947 */ /* 0x000fea0003800000 */
[----:B-1----:R-:W1:Y:S02]  /*0260*/  LDS R4, [R12+-0x4] ;  /* 0xfffffc000c047984 */ /* 0x002e640000000800 */
[----:B-1----:R-:W-:-:S13]  /*0270*/  FSETP.GT.AND P0, PT, R6, R4, PT ;  /* 0x000000040600720b */ /* 0x002fda0003f04000 */
[----:B------:R-:W-:Y:S05]  /*0280*/  @!P0 BREAK.RELIABLE B1 ;  /* 0x0000000000018942 */ /* 0x000fea0003800100 */
[----:B------:R-:W-:Y:S05]  /*0290*/  @!P0 BRA `(.L_x_55) ;  /* 0x0000000000108947 */ /* 0x000fea0003800000 */
.L_x_57:
[----:B------:R-:W-:Y:S05]  /*02a0*/  BSYNC.RELIABLE B1 ;  /* 0x0000000000017941 */ /* 0x000fea0003800100 */
.L_x_56:
[----:B------:R-:W-:Y:S04]  /*02b0*/  LDS R6, [R12+0x4] ;  /* 0x000004000c067984 */ /* 0x000fe80000000800 */
[----:B------:R-:W1:Y:S04]  /*02c0*/  LDS R7, [R12+0x8] ;  /* 0x000008000c077984 */ /* 0x000e680000000800 */
[----:B-1----:R2:W-:Y:S02]  /*02d0*/  STS.128 [R8], R4 ;  /* 0x0000000408007388 */ /* 0x0025e40000000c00 */
.L_x_55:
[----:B------:R-:W-:Y:S05]  /*02e0*/  BSYNC.RECONVERGENT B0 ;  /* 0x0000000000007941 */ /* 0x000fea0003800200 */
.L_x_54:
[----:B------:R-:W-:Y:S05]  /*02f0*/  WARPSYNC.ALL ;  /* 0x0000000000007948 */ /* 0x000fea0003800000 */
[----:B------:R-:W-:-:S13]  /*0300*/  ISETP.GT.U32.AND P0, PT, R11, 0x3, PT ;  /* 0x000000030b00780c */ /* 0x000fda0003f04070 */
[----:B------:R-:W-:Y:S05]  /*0310*/  @P0 BRA `(.L_x_58) ;  /* 0xfffffffc00900947 */ /* 0x000fea000383ffff */
.L_x_53:
[----:B------:R-:W-:Y:S01]  /*0320*/  BAR.SYNC.DEFER_BLOCKING 0x0 ;  /* 0x0000000000007b1d */ /* 0x000fe20000010000 */
[----:B------:R-:W-:-:S13]  /*0330*/  ISETP.NE.AND P0, PT, R10, RZ, PT ;  /* 0x000000ff0a00720c */ /* 0x000fda0003f05270 */
[----:B------:R-:W-:Y:S05]  /*0340*/  @P0 EXIT ;  /* 0x000000000000094d */ /* 0x000fea0003800000 */
[----:B------:R-:W3:Y:S01]  /*0350*/  S2UR UR5, SR_CgaCtaId ;  /* 0x00000000000579c3 */ /* 0x000ee20000008800 */
[----:B------:R-:W-:-:S07]  /*0360*/  UMOV UR4, 0x400 ;  /* 0x0000040000047882 */ /* 0x000fce0000000000 */
[----:B------:R-:W4:Y:S01]  /*0370*/  LDC.64 R2, c[0x0][0x388] ;  /* 0x0000e200ff027b82 */ /* 0x000f220000000a00 */
[----:B---3--:R-:W-:Y:S01]  /*0380*/  ULEA UR4, UR5, UR4, 0x18 ;  /* 0x0000000405047291 */ /* 0x008fe2000f8ec0ff */
[----:B----4-:R-:W-:-:S08]  /*0390*/  IMAD.WIDE.U32 R2, R9, 0x4, R2 ;  /* 0x0000000409027825 */ /* 0x010fd000078e0002 */
[----:B012---:R-:W0:Y:S04]  /*03a0*/  LDS.64 R4, [UR4] ;  /* 0x00000004ff047984 */ /* 0x007e280008000a00 */
[----:B0-----:R-:W-:Y:S04]  /*03b0*/  STG.E desc[UR6][R2.64], R4 ;  /* 0x0000000402007986 */ /* 0x001fe8000c101906 */
[----:B------:R-:W-:Y:S01]  /*03c0*/  STG.E desc[UR6][R2.64+0x1000], R5 ;  /* 0x0010000502007986 */ /* 0x000fe2000c101906 */
[----:B------:R-:W-:Y:S05]  /*03d0*/  EXIT ;  /* 0x000000000000794d */ /* 0x000fea0003800000 */
.L_x_59:
        /* <DEDUP_REMOVED lines=10> */
.L_x_64:


//--------------------- .nv.shared.reserved.0     --------------------------
	.section	.nv.shared.reserved.0,"aw",@nobits
	.weak		__nv_reservedSMEM_offset_0_alias
	.size		__nv_reservedSMEM_offset_0_alias, 0, 64
	.other		__nv_reservedSMEM_offset_0_alias,@"STO_CUDA_RESERVED_SHARED STV_DEFAULT"
__nv_reservedSMEM_offset_0_alias:
	.zero		0
	.zero		64


//--------------------- .nv.shared._Z18lowestPoint_kernelP6pointsS0_ --------------------------
	.section	.nv.shared._Z18lowestPoint_kernelP6pointsS0_,"aw",@nobits
	.sectionflags	@""
	.align	8
.nv.shared._Z18lowestPoint_kernelP6pointsS0_:
	.zero		17408


//--------------------- .nv.constant0._Z18merge_basic_kernelP5pointiS0_iS0_ --------------------------
	.section	.nv.constant0._Z18merge_basic_kernelP5pointiS0_iS0_,"a",@progbits
	.sectionflags	@""
	.align	4
.nv.constant0._Z18merge_basic_kernelP5pointiS0_iS0_:
	.zero		936


//--------------------- .nv.constant0._Z20findCosAngles_kernelP6points5point --------------------------
	.section	.nv.constant0._Z20findCosAngles_kernelP6points5point,"a",@progbits
	.sectionflags	@""
	.align	4
.nv.constant0._Z20findCosAngles_kernelP6points5point:
	.zero		920


//--------------------- .nv.constant0._Z18lowestPoint_kernelP6pointsS0_ --------------------------
	.section	.nv.constant0._Z18lowestPoint_kernelP6pointsS0_,"a",@progbits
	.sectionflags	@""
	.align	4
.nv.constant0._Z18lowestPoint_kernelP6pointsS0_:
	.zero		912


//--------------------- SYMBOLS --------------------------

	.type		.nv.reservedSmem.offset0,@object
	.size		.nv.reservedSmem.offset0,0x4
	.type		.nv.reservedSmem.cap,@object
	.size		.nv.reservedSmem.cap,0x4
